//
// Generated by NVIDIA NVVM Compiler
//
// Compiler Build ID: CL-36424714
// Cuda compilation tools, release 13.0, V13.0.88
// Based on NVVM 20.0.0
//

.version 9.0
.target sm_100
.address_size 64

	// .globl	_Z12make_histoXXPfPPP4Nodeiiffi

.visible .entry _Z12make_histoXXPfPPP4Nodeiiffi(
	.param .u64 .ptr .align 1 _Z12make_histoXXPfPPP4Nodeiiffi_param_0,
	.param .u64 .ptr .align 1 _Z12make_histoXXPfPPP4Nodeiiffi_param_1,
	.param .u32 _Z12make_histoXXPfPPP4Nodeiiffi_param_2,
	.param .u32 _Z12make_histoXXPfPPP4Nodeiiffi_param_3,
	.param .f32 _Z12make_histoXXPfPPP4Nodeiiffi_param_4,
	.param .f32 _Z12make_histoXXPfPPP4Nodeiiffi_param_5,
	.param .u32 _Z12make_histoXXPfPPP4Nodeiiffi_param_6
)
{
	.reg .pred 	%p<79>;
	.reg .b16 	%rs<10>;
	.reg .b32 	%r<150>;
	.reg .b32 	%f<450>;
	.reg .b64 	%rd<162>;
	.reg .b64 	%fd<4>;

	ld.param.u64 	%rd39, [_Z12make_histoXXPfPPP4Nodeiiffi_param_0];
	ld.param.u64 	%rd38, [_Z12make_histoXXPfPPP4Nodeiiffi_param_1];
	ld.param.u32 	%r68, [_Z12make_histoXXPfPPP4Nodeiiffi_param_2];
	ld.param.u32 	%r69, [_Z12make_histoXXPfPPP4Nodeiiffi_param_3];
	ld.param.f32 	%f59, [_Z12make_histoXXPfPPP4Nodeiiffi_param_5];
	ld.param.u32 	%r70, [_Z12make_histoXXPfPPP4Nodeiiffi_param_6];
	cvta.to.global.u64 	%rd1, %rd39;
	cvta.to.global.u64 	%rd2, %rd38;
	mov.u32 	%r71, %ctaid.x;
	mov.u32 	%r72, %ntid.x;
	mov.u32 	%r73, %tid.x;
	mad.lo.s32 	%r74, %r71, %r72, %r73;
	shl.b32 	%r75, %r74, 1;
	add.s32 	%r1, %r70, %r75;
	mul.lo.s32 	%r2, %r68, %r68;
	mul.lo.s32 	%r76, %r2, %r68;
	setp.ge.s32 	%p1, %r1, %r76;
	@%p1 bra 	$L__BB0_121;
	div.s32 	%r3, %r1, %r2;
	mul.lo.s32 	%r77, %r3, %r2;
	sub.s32 	%r78, %r1, %r77;
	div.s32 	%r4, %r78, %r68;
	rem.s32 	%r5, %r1, %r68;
	mul.wide.s32 	%rd40, %r5, 8;
	add.s64 	%rd3, %rd2, %rd40;
	ld.global.u64 	%rd41, [%rd3];
	mul.wide.s32 	%rd42, %r4, 8;
	add.s64 	%rd43, %rd41, %rd42;
	ld.u64 	%rd44, [%rd43];
	mul.wide.s32 	%rd45, %r3, 24;
	add.s64 	%rd46, %rd44, %rd45;
	add.s64 	%rd4, %rd46, 12;
	ld.u32 	%r6, [%rd46+12];
	setp.lt.s32 	%p2, %r6, 1;
	@%p2 bra 	$L__BB0_121;
	ld.param.f32 	%f446, [_Z12make_histoXXPfPPP4Nodeiiffi_param_4];
	cvt.rn.f32.s32 	%f60, %r69;
	div.rn.f32 	%f1, %f60, %f446;
	mul.f32 	%f2, %f446, %f446;
	ld.v2.f32 	{%f3, %f4}, [%rd4+-12];
	ld.f32 	%f5, [%rd4+-4];
	cvt.f64.f32 	%fd1, %f446;
	cvt.f64.f32 	%fd2, %f59;
	fma.rn.f64 	%fd3, %fd2, 0d3FFBB67AE8584CAA, %fd1;
	cvt.rn.f32.f64 	%f61, %fd3;
	mul.f32 	%f6, %f61, %f61;
	ld.u64 	%rd5, [%rd4+4];
	add.s32 	%r7, %r6, -1;
	setp.eq.s32 	%p3, %r6, 1;
	@%p3 bra 	$L__BB0_26;
	add.f32 	%f7, %f2, 0f3F800000;
	add.s32 	%r8, %r6, -2;
	cvt.u16.u32 	%rs1, %r6;
	mov.b32 	%r127, 0;
	mov.b16 	%rs9, 0;
$L__BB0_4:
	sub.s32 	%r11, %r7, %r127;
	sub.s32 	%r80, %r8, %r127;
	mul.wide.u32 	%rd47, %r127, 16;
	add.s64 	%rd48, %rd5, %rd47;
	ld.f32 	%f9, [%rd48];
	ld.f32 	%f10, [%rd48+4];
	ld.f32 	%f11, [%rd48+8];
	add.s32 	%r127, %r127, 1;
	ld.f32 	%f62, [%rd48+12];
	add.f32 	%f12, %f62, %f62;
	setp.lt.u32 	%p4, %r80, 3;
	mov.u32 	%r130, %r127;
	@%p4 bra 	$L__BB0_15;
	and.b32  	%r13, %r11, -4;
	mov.b32 	%r129, 0;
	mov.u32 	%r130, %r127;
$L__BB0_6:
	.pragma "nounroll";
	mul.wide.u32 	%rd49, %r130, 16;
	add.s64 	%rd6, %rd5, %rd49;
	ld.f32 	%f63, [%rd6];
	ld.f32 	%f64, [%rd6+4];
	ld.f32 	%f65, [%rd6+8];
	sub.f32 	%f66, %f63, %f9;
	sub.f32 	%f67, %f64, %f10;
	mul.f32 	%f68, %f67, %f67;
	fma.rn.f32 	%f69, %f66, %f66, %f68;
	sub.f32 	%f70, %f65, %f11;
	fma.rn.f32 	%f13, %f70, %f70, %f69;
	setp.gtu.f32 	%p5, %f13, %f7;
	@%p5 bra 	$L__BB0_8;
	ld.f32 	%f71, [%rd6+12];
	sqrt.rn.f32 	%f72, %f13;
	mul.f32 	%f73, %f1, %f72;
	cvt.rzi.s32.f32 	%r82, %f73;
	mul.f32 	%f74, %f12, %f71;
	mul.wide.s32 	%rd50, %r82, 4;
	add.s64 	%rd51, %rd1, %rd50;
	atom.global.add.f32 	%f75, [%rd51], %f74;
$L__BB0_8:
	ld.f32 	%f76, [%rd6+16];
	ld.f32 	%f77, [%rd6+20];
	ld.f32 	%f78, [%rd6+24];
	sub.f32 	%f79, %f76, %f9;
	sub.f32 	%f80, %f77, %f10;
	mul.f32 	%f81, %f80, %f80;
	fma.rn.f32 	%f82, %f79, %f79, %f81;
	sub.f32 	%f83, %f78, %f11;
	fma.rn.f32 	%f14, %f83, %f83, %f82;
	setp.gtu.f32 	%p6, %f14, %f7;
	@%p6 bra 	$L__BB0_10;
	ld.f32 	%f84, [%rd6+28];
	sqrt.rn.f32 	%f85, %f14;
	mul.f32 	%f86, %f1, %f85;
	cvt.rzi.s32.f32 	%r83, %f86;
	mul.f32 	%f87, %f12, %f84;
	mul.wide.s32 	%rd52, %r83, 4;
	add.s64 	%rd53, %rd1, %rd52;
	atom.global.add.f32 	%f88, [%rd53], %f87;
$L__BB0_10:
	ld.f32 	%f89, [%rd6+32];
	ld.f32 	%f90, [%rd6+36];
	ld.f32 	%f91, [%rd6+40];
	sub.f32 	%f92, %f89, %f9;
	sub.f32 	%f93, %f90, %f10;
	mul.f32 	%f94, %f93, %f93;
	fma.rn.f32 	%f95, %f92, %f92, %f94;
	sub.f32 	%f96, %f91, %f11;
	fma.rn.f32 	%f15, %f96, %f96, %f95;
	setp.gtu.f32 	%p7, %f15, %f7;
	@%p7 bra 	$L__BB0_12;
	ld.f32 	%f97, [%rd6+44];
	sqrt.rn.f32 	%f98, %f15;
	mul.f32 	%f99, %f1, %f98;
	cvt.rzi.s32.f32 	%r84, %f99;
	mul.f32 	%f100, %f12, %f97;
	mul.wide.s32 	%rd54, %r84, 4;
	add.s64 	%rd55, %rd1, %rd54;
	atom.global.add.f32 	%f101, [%rd55], %f100;
$L__BB0_12:
	ld.f32 	%f102, [%rd6+48];
	ld.f32 	%f103, [%rd6+52];
	ld.f32 	%f104, [%rd6+56];
	sub.f32 	%f105, %f102, %f9;
	sub.f32 	%f106, %f103, %f10;
	mul.f32 	%f107, %f106, %f106;
	fma.rn.f32 	%f108, %f105, %f105, %f107;
	sub.f32 	%f109, %f104, %f11;
	fma.rn.f32 	%f16, %f109, %f109, %f108;
	setp.gtu.f32 	%p8, %f16, %f7;
	@%p8 bra 	$L__BB0_14;
	ld.f32 	%f110, [%rd6+60];
	sqrt.rn.f32 	%f111, %f16;
	mul.f32 	%f112, %f1, %f111;
	cvt.rzi.s32.f32 	%r85, %f112;
	mul.f32 	%f113, %f12, %f110;
	mul.wide.s32 	%rd56, %r85, 4;
	add.s64 	%rd57, %rd1, %rd56;
	atom.global.add.f32 	%f114, [%rd57], %f113;
$L__BB0_14:
	add.s32 	%r130, %r130, 4;
	add.s32 	%r129, %r129, 4;
	setp.ne.s32 	%p9, %r129, %r13;
	@%p9 bra 	$L__BB0_6;
$L__BB0_15:
	and.b32  	%r86, %r11, 3;
	setp.eq.s32 	%p10, %r86, 0;
	@%p10 bra 	$L__BB0_25;
	xor.b16  	%rs6, %rs9, 3;
	add.s16 	%rs3, %rs6, %rs1;
	and.b16  	%rs7, %rs3, 3;
	setp.eq.s16 	%p11, %rs7, 1;
	@%p11 bra 	$L__BB0_22;
	mul.wide.u32 	%rd58, %r130, 16;
	add.s64 	%rd7, %rd5, %rd58;
	ld.f32 	%f115, [%rd7];
	ld.f32 	%f116, [%rd7+4];
	ld.f32 	%f117, [%rd7+8];
	sub.f32 	%f118, %f115, %f9;
	sub.f32 	%f119, %f116, %f10;
	mul.f32 	%f120, %f119, %f119;
	fma.rn.f32 	%f121, %f118, %f118, %f120;
	sub.f32 	%f122, %f117, %f11;
	fma.rn.f32 	%f17, %f122, %f122, %f121;
	setp.gtu.f32 	%p12, %f17, %f7;
	@%p12 bra 	$L__BB0_19;
	ld.f32 	%f123, [%rd7+12];
	sqrt.rn.f32 	%f124, %f17;
	mul.f32 	%f125, %f1, %f124;
	cvt.rzi.s32.f32 	%r87, %f125;
	mul.f32 	%f126, %f12, %f123;
	mul.wide.s32 	%rd59, %r87, 4;
	add.s64 	%rd60, %rd1, %rd59;
	atom.global.add.f32 	%f127, [%rd60], %f126;
$L__BB0_19:
	ld.f32 	%f128, [%rd7+16];
	ld.f32 	%f129, [%rd7+20];
	ld.f32 	%f130, [%rd7+24];
	sub.f32 	%f131, %f128, %f9;
	sub.f32 	%f132, %f129, %f10;
	mul.f32 	%f133, %f132, %f132;
	fma.rn.f32 	%f134, %f131, %f131, %f133;
	sub.f32 	%f135, %f130, %f11;
	fma.rn.f32 	%f18, %f135, %f135, %f134;
	setp.gtu.f32 	%p13, %f18, %f7;
	@%p13 bra 	$L__BB0_21;
	ld.f32 	%f136, [%rd7+28];
	sqrt.rn.f32 	%f137, %f18;
	mul.f32 	%f138, %f1, %f137;
	cvt.rzi.s32.f32 	%r88, %f138;
	mul.f32 	%f139, %f12, %f136;
	mul.wide.s32 	%rd61, %r88, 4;
	add.s64 	%rd62, %rd1, %rd61;
	atom.global.add.f32 	%f140, [%rd62], %f139;
$L__BB0_21:
	add.s32 	%r130, %r130, 2;
$L__BB0_22:
	and.b16  	%rs8, %rs3, 1;
	setp.eq.b16 	%p14, %rs8, 1;
	not.pred 	%p15, %p14;
	@%p15 bra 	$L__BB0_25;
	mul.wide.u32 	%rd63, %r130, 16;
	add.s64 	%rd8, %rd5, %rd63;
	ld.f32 	%f141, [%rd8];
	ld.f32 	%f142, [%rd8+4];
	ld.f32 	%f143, [%rd8+8];
	sub.f32 	%f144, %f141, %f9;
	sub.f32 	%f145, %f142, %f10;
	mul.f32 	%f146, %f145, %f145;
	fma.rn.f32 	%f147, %f144, %f144, %f146;
	sub.f32 	%f148, %f143, %f11;
	fma.rn.f32 	%f19, %f148, %f148, %f147;
	setp.gtu.f32 	%p16, %f19, %f7;
	@%p16 bra 	$L__BB0_25;
	ld.f32 	%f149, [%rd8+12];
	sqrt.rn.f32 	%f150, %f19;
	mul.f32 	%f151, %f1, %f150;
	cvt.rzi.s32.f32 	%r89, %f151;
	mul.f32 	%f152, %f12, %f149;
	mul.wide.s32 	%rd64, %r89, 4;
	add.s64 	%rd65, %rd1, %rd64;
	atom.global.add.f32 	%f153, [%rd65], %f152;
$L__BB0_25:
	setp.eq.s32 	%p17, %r127, %r7;
	add.s16 	%rs9, %rs9, 1;
	@%p17 bra 	$L__BB0_26;
	bra.uni 	$L__BB0_4;
$L__BB0_26:
	add.s32 	%r138, %r3, 1;
	setp.ge.s32 	%p18, %r138, %r68;
	@%p18 bra 	$L__BB0_55;
	ld.param.f32 	%f447, [_Z12make_histoXXPfPPP4Nodeiiffi_param_4];
	fma.rn.f32 	%f8, %f447, %f447, 0f3F800000;
$L__BB0_28:
	ld.global.u64 	%rd66, [%rd3];
	add.s64 	%rd68, %rd66, %rd42;
	ld.u64 	%rd18, [%rd68];
	mul.wide.s32 	%rd69, %r138, 24;
	add.s64 	%rd70, %rd18, %rd69;
	add.s64 	%rd19, %rd70, 8;
	ld.f32 	%f154, [%rd70+8];
	sub.f32 	%f155, %f154, %f5;
	mul.f32 	%f156, %f155, %f155;
	setp.gtu.f32 	%p19, %f156, %f6;
	@%p19 bra 	$L__BB0_54;
	add.s64 	%rd72, %rd18, %rd45;
	add.s64 	%rd20, %rd72, 16;
	ld.u32 	%r37, [%rd72+12];
	ld.u64 	%rd21, [%rd19+8];
	setp.lt.s32 	%p20, %r37, 1;
	@%p20 bra 	$L__BB0_54;
	ld.u64 	%rd22, [%rd20];
	ld.u32 	%r38, [%rd19+4];
	and.b32  	%r39, %r38, 3;
	and.b32  	%r40, %r38, 2147483644;
	and.b32  	%r41, %r38, 1;
	mov.b32 	%r139, 0;
$L__BB0_31:
	setp.lt.s32 	%p21, %r38, 1;
	mul.wide.u32 	%rd73, %r139, 16;
	add.s64 	%rd23, %rd22, %rd73;
	ld.f32 	%f33, [%rd23];
	ld.f32 	%f34, [%rd23+4];
	ld.f32 	%f35, [%rd23+8];
	@%p21 bra 	$L__BB0_53;
	setp.lt.u32 	%p22, %r38, 4;
	ld.f32 	%f157, [%rd23+12];
	add.f32 	%f36, %f157, %f157;
	mov.b32 	%r142, 0;
	@%p22 bra 	$L__BB0_43;
	mov.b32 	%r140, 0;
$L__BB0_34:
	.pragma "nounroll";
	mul.wide.u32 	%rd74, %r140, 16;
	add.s64 	%rd24, %rd21, %rd74;
	ld.f32 	%f158, [%rd24];
	ld.f32 	%f159, [%rd24+4];
	ld.f32 	%f160, [%rd24+8];
	sub.f32 	%f161, %f158, %f33;
	sub.f32 	%f162, %f159, %f34;
	mul.f32 	%f163, %f162, %f162;
	fma.rn.f32 	%f164, %f161, %f161, %f163;
	sub.f32 	%f165, %f160, %f35;
	fma.rn.f32 	%f37, %f165, %f165, %f164;
	setp.gtu.f32 	%p23, %f37, %f8;
	@%p23 bra 	$L__BB0_36;
	ld.f32 	%f166, [%rd24+12];
	sqrt.rn.f32 	%f167, %f37;
	mul.f32 	%f168, %f1, %f167;
	cvt.rzi.s32.f32 	%r93, %f168;
	mul.f32 	%f169, %f36, %f166;
	mul.wide.s32 	%rd75, %r93, 4;
	add.s64 	%rd76, %rd1, %rd75;
	atom.global.add.f32 	%f170, [%rd76], %f169;
$L__BB0_36:
	ld.f32 	%f171, [%rd24+16];
	ld.f32 	%f172, [%rd24+20];
	ld.f32 	%f173, [%rd24+24];
	sub.f32 	%f174, %f171, %f33;
	sub.f32 	%f175, %f172, %f34;
	mul.f32 	%f176, %f175, %f175;
	fma.rn.f32 	%f177, %f174, %f174, %f176;
	sub.f32 	%f178, %f173, %f35;
	fma.rn.f32 	%f38, %f178, %f178, %f177;
	setp.gtu.f32 	%p24, %f38, %f8;
	@%p24 bra 	$L__BB0_38;
	ld.f32 	%f179, [%rd24+28];
	sqrt.rn.f32 	%f180, %f38;
	mul.f32 	%f181, %f1, %f180;
	cvt.rzi.s32.f32 	%r94, %f181;
	mul.f32 	%f182, %f36, %f179;
	mul.wide.s32 	%rd77, %r94, 4;
	add.s64 	%rd78, %rd1, %rd77;
	atom.global.add.f32 	%f183, [%rd78], %f182;
$L__BB0_38:
	ld.f32 	%f184, [%rd24+32];
	ld.f32 	%f185, [%rd24+36];
	ld.f32 	%f186, [%rd24+40];
	sub.f32 	%f187, %f184, %f33;
	sub.f32 	%f188, %f185, %f34;
	mul.f32 	%f189, %f188, %f188;
	fma.rn.f32 	%f190, %f187, %f187, %f189;
	sub.f32 	%f191, %f186, %f35;
	fma.rn.f32 	%f39, %f191, %f191, %f190;
	setp.gtu.f32 	%p25, %f39, %f8;
	@%p25 bra 	$L__BB0_40;
	ld.f32 	%f192, [%rd24+44];
	sqrt.rn.f32 	%f193, %f39;
	mul.f32 	%f194, %f1, %f193;
	cvt.rzi.s32.f32 	%r95, %f194;
	mul.f32 	%f195, %f36, %f192;
	mul.wide.s32 	%rd79, %r95, 4;
	add.s64 	%rd80, %rd1, %rd79;
	atom.global.add.f32 	%f196, [%rd80], %f195;
$L__BB0_40:
	ld.f32 	%f197, [%rd24+48];
	ld.f32 	%f198, [%rd24+52];
	ld.f32 	%f199, [%rd24+56];
	sub.f32 	%f200, %f197, %f33;
	sub.f32 	%f201, %f198, %f34;
	mul.f32 	%f202, %f201, %f201;
	fma.rn.f32 	%f203, %f200, %f200, %f202;
	sub.f32 	%f204, %f199, %f35;
	fma.rn.f32 	%f40, %f204, %f204, %f203;
	setp.gtu.f32 	%p26, %f40, %f8;
	@%p26 bra 	$L__BB0_42;
	ld.f32 	%f205, [%rd24+60];
	sqrt.rn.f32 	%f206, %f40;
	mul.f32 	%f207, %f1, %f206;
	cvt.rzi.s32.f32 	%r96, %f207;
	mul.f32 	%f208, %f36, %f205;
	mul.wide.s32 	%rd81, %r96, 4;
	add.s64 	%rd82, %rd1, %rd81;
	atom.global.add.f32 	%f209, [%rd82], %f208;
$L__BB0_42:
	add.s32 	%r140, %r140, 4;
	setp.ne.s32 	%p27, %r140, %r40;
	mov.u32 	%r142, %r40;
	@%p27 bra 	$L__BB0_34;
$L__BB0_43:
	setp.eq.s32 	%p28, %r39, 0;
	@%p28 bra 	$L__BB0_53;
	setp.eq.s32 	%p29, %r39, 1;
	@%p29 bra 	$L__BB0_50;
	mul.wide.u32 	%rd83, %r142, 16;
	add.s64 	%rd25, %rd21, %rd83;
	ld.f32 	%f210, [%rd25];
	ld.f32 	%f211, [%rd25+4];
	ld.f32 	%f212, [%rd25+8];
	sub.f32 	%f213, %f210, %f33;
	sub.f32 	%f214, %f211, %f34;
	mul.f32 	%f215, %f214, %f214;
	fma.rn.f32 	%f216, %f213, %f213, %f215;
	sub.f32 	%f217, %f212, %f35;
	fma.rn.f32 	%f41, %f217, %f217, %f216;
	setp.gtu.f32 	%p30, %f41, %f8;
	@%p30 bra 	$L__BB0_47;
	ld.f32 	%f218, [%rd25+12];
	sqrt.rn.f32 	%f219, %f41;
	mul.f32 	%f220, %f1, %f219;
	cvt.rzi.s32.f32 	%r97, %f220;
	mul.f32 	%f221, %f36, %f218;
	mul.wide.s32 	%rd84, %r97, 4;
	add.s64 	%rd85, %rd1, %rd84;
	atom.global.add.f32 	%f222, [%rd85], %f221;
$L__BB0_47:
	ld.f32 	%f223, [%rd25+16];
	ld.f32 	%f224, [%rd25+20];
	ld.f32 	%f225, [%rd25+24];
	sub.f32 	%f226, %f223, %f33;
	sub.f32 	%f227, %f224, %f34;
	mul.f32 	%f228, %f227, %f227;
	fma.rn.f32 	%f229, %f226, %f226, %f228;
	sub.f32 	%f230, %f225, %f35;
	fma.rn.f32 	%f42, %f230, %f230, %f229;
	setp.gtu.f32 	%p31, %f42, %f8;
	@%p31 bra 	$L__BB0_49;
	ld.f32 	%f231, [%rd25+28];
	sqrt.rn.f32 	%f232, %f42;
	mul.f32 	%f233, %f1, %f232;
	cvt.rzi.s32.f32 	%r98, %f233;
	mul.f32 	%f234, %f36, %f231;
	mul.wide.s32 	%rd86, %r98, 4;
	add.s64 	%rd87, %rd1, %rd86;
	atom.global.add.f32 	%f235, [%rd87], %f234;
$L__BB0_49:
	add.s32 	%r142, %r142, 2;
$L__BB0_50:
	setp.eq.s32 	%p32, %r41, 0;
	@%p32 bra 	$L__BB0_53;
	mul.wide.u32 	%rd88, %r142, 16;
	add.s64 	%rd26, %rd21, %rd88;
	ld.f32 	%f236, [%rd26];
	ld.f32 	%f237, [%rd26+4];
	ld.f32 	%f238, [%rd26+8];
	sub.f32 	%f239, %f236, %f33;
	sub.f32 	%f240, %f237, %f34;
	mul.f32 	%f241, %f240, %f240;
	fma.rn.f32 	%f242, %f239, %f239, %f241;
	sub.f32 	%f243, %f238, %f35;
	fma.rn.f32 	%f43, %f243, %f243, %f242;
	setp.gtu.f32 	%p33, %f43, %f8;
	@%p33 bra 	$L__BB0_53;
	ld.f32 	%f244, [%rd26+12];
	sqrt.rn.f32 	%f245, %f43;
	mul.f32 	%f246, %f1, %f245;
	cvt.rzi.s32.f32 	%r99, %f246;
	mul.f32 	%f247, %f36, %f244;
	mul.wide.s32 	%rd89, %r99, 4;
	add.s64 	%rd90, %rd1, %rd89;
	atom.global.add.f32 	%f248, [%rd90], %f247;
$L__BB0_53:
	add.s32 	%r139, %r139, 1;
	setp.ne.s32 	%p34, %r139, %r37;
	@%p34 bra 	$L__BB0_31;
$L__BB0_54:
	add.s32 	%r138, %r138, 1;
	setp.eq.s32 	%p35, %r138, %r68;
	@%p35 bra 	$L__BB0_55;
	bra.uni 	$L__BB0_28;
$L__BB0_55:
	add.s32 	%r132, %r4, 1;
	setp.ge.s32 	%p36, %r132, %r68;
	@%p36 bra 	$L__BB0_87;
	ld.param.f32 	%f448, [_Z12make_histoXXPfPPP4Nodeiiffi_param_4];
	setp.lt.s32 	%p37, %r68, 1;
	fma.rn.f32 	%f20, %f448, %f448, 0f3F800000;
	@%p37 bra 	$L__BB0_87;
	mul.wide.s32 	%rd100, %r4, 8;
	mul.wide.s32 	%rd103, %r3, 24;
$L__BB0_58:
	ld.global.u64 	%rd91, [%rd3];
	mul.wide.s32 	%rd92, %r132, 8;
	add.s64 	%rd93, %rd91, %rd92;
	ld.u64 	%rd94, [%rd93];
	ld.f32 	%f249, [%rd94+4];
	sub.f32 	%f250, %f249, %f4;
	mul.f32 	%f21, %f250, %f250;
	mov.b32 	%r133, 0;
$L__BB0_59:
	ld.global.u64 	%rd9, [%rd3];
	add.s64 	%rd96, %rd9, %rd92;
	ld.u64 	%rd97, [%rd96];
	mul.wide.u32 	%rd98, %r133, 24;
	add.s64 	%rd99, %rd97, %rd98;
	add.s64 	%rd10, %rd99, 8;
	ld.f32 	%f251, [%rd99+8];
	sub.f32 	%f252, %f251, %f5;
	fma.rn.f32 	%f253, %f252, %f252, %f21;
	setp.gtu.f32 	%p38, %f253, %f6;
	@%p38 bra 	$L__BB0_85;
	add.s64 	%rd101, %rd9, %rd100;
	ld.u64 	%rd102, [%rd101];
	add.s64 	%rd104, %rd102, %rd103;
	add.s64 	%rd11, %rd104, 16;
	ld.u32 	%r24, [%rd104+12];
	ld.u64 	%rd12, [%rd10+8];
	setp.lt.s32 	%p39, %r24, 1;
	@%p39 bra 	$L__BB0_85;
	ld.u64 	%rd13, [%rd11];
	ld.u32 	%r25, [%rd10+4];
	and.b32  	%r26, %r25, 2147483644;
	mov.b32 	%r134, 0;
$L__BB0_62:
	setp.lt.s32 	%p40, %r25, 1;
	mul.wide.u32 	%rd105, %r134, 16;
	add.s64 	%rd14, %rd13, %rd105;
	ld.f32 	%f22, [%rd14];
	ld.f32 	%f23, [%rd14+4];
	ld.f32 	%f24, [%rd14+8];
	@%p40 bra 	$L__BB0_84;
	setp.lt.u32 	%p41, %r25, 4;
	ld.f32 	%f254, [%rd14+12];
	add.f32 	%f25, %f254, %f254;
	mov.b32 	%r137, 0;
	@%p41 bra 	$L__BB0_74;
	mov.b32 	%r135, 0;
$L__BB0_65:
	.pragma "nounroll";
	mul.wide.u32 	%rd106, %r135, 16;
	add.s64 	%rd15, %rd12, %rd106;
	ld.f32 	%f255, [%rd15];
	ld.f32 	%f256, [%rd15+4];
	ld.f32 	%f257, [%rd15+8];
	sub.f32 	%f258, %f255, %f22;
	sub.f32 	%f259, %f256, %f23;
	mul.f32 	%f260, %f259, %f259;
	fma.rn.f32 	%f261, %f258, %f258, %f260;
	sub.f32 	%f262, %f257, %f24;
	fma.rn.f32 	%f26, %f262, %f262, %f261;
	setp.gtu.f32 	%p42, %f26, %f20;
	@%p42 bra 	$L__BB0_67;
	ld.f32 	%f263, [%rd15+12];
	sqrt.rn.f32 	%f264, %f26;
	mul.f32 	%f265, %f1, %f264;
	cvt.rzi.s32.f32 	%r104, %f265;
	mul.f32 	%f266, %f25, %f263;
	mul.wide.s32 	%rd107, %r104, 4;
	add.s64 	%rd108, %rd1, %rd107;
	atom.global.add.f32 	%f267, [%rd108], %f266;
$L__BB0_67:
	ld.f32 	%f268, [%rd15+16];
	ld.f32 	%f269, [%rd15+20];
	ld.f32 	%f270, [%rd15+24];
	sub.f32 	%f271, %f268, %f22;
	sub.f32 	%f272, %f269, %f23;
	mul.f32 	%f273, %f272, %f272;
	fma.rn.f32 	%f274, %f271, %f271, %f273;
	sub.f32 	%f275, %f270, %f24;
	fma.rn.f32 	%f27, %f275, %f275, %f274;
	setp.gtu.f32 	%p43, %f27, %f20;
	@%p43 bra 	$L__BB0_69;
	ld.f32 	%f276, [%rd15+28];
	sqrt.rn.f32 	%f277, %f27;
	mul.f32 	%f278, %f1, %f277;
	cvt.rzi.s32.f32 	%r105, %f278;
	mul.f32 	%f279, %f25, %f276;
	mul.wide.s32 	%rd109, %r105, 4;
	add.s64 	%rd110, %rd1, %rd109;
	atom.global.add.f32 	%f280, [%rd110], %f279;
$L__BB0_69:
	ld.f32 	%f281, [%rd15+32];
	ld.f32 	%f282, [%rd15+36];
	ld.f32 	%f283, [%rd15+40];
	sub.f32 	%f284, %f281, %f22;
	sub.f32 	%f285, %f282, %f23;
	mul.f32 	%f286, %f285, %f285;
	fma.rn.f32 	%f287, %f284, %f284, %f286;
	sub.f32 	%f288, %f283, %f24;
	fma.rn.f32 	%f28, %f288, %f288, %f287;
	setp.gtu.f32 	%p44, %f28, %f20;
	@%p44 bra 	$L__BB0_71;
	ld.f32 	%f289, [%rd15+44];
	sqrt.rn.f32 	%f290, %f28;
	mul.f32 	%f291, %f1, %f290;
	cvt.rzi.s32.f32 	%r106, %f291;
	mul.f32 	%f292, %f25, %f289;
	mul.wide.s32 	%rd111, %r106, 4;
	add.s64 	%rd112, %rd1, %rd111;
	atom.global.add.f32 	%f293, [%rd112], %f292;
$L__BB0_71:
	ld.f32 	%f294, [%rd15+48];
	ld.f32 	%f295, [%rd15+52];
	ld.f32 	%f296, [%rd15+56];
	sub.f32 	%f297, %f294, %f22;
	sub.f32 	%f298, %f295, %f23;
	mul.f32 	%f299, %f298, %f298;
	fma.rn.f32 	%f300, %f297, %f297, %f299;
	sub.f32 	%f301, %f296, %f24;
	fma.rn.f32 	%f29, %f301, %f301, %f300;
	setp.gtu.f32 	%p45, %f29, %f20;
	@%p45 bra 	$L__BB0_73;
	ld.f32 	%f302, [%rd15+60];
	sqrt.rn.f32 	%f303, %f29;
	mul.f32 	%f304, %f1, %f303;
	cvt.rzi.s32.f32 	%r107, %f304;
	mul.f32 	%f305, %f25, %f302;
	mul.wide.s32 	%rd113, %r107, 4;
	add.s64 	%rd114, %rd1, %rd113;
	atom.global.add.f32 	%f306, [%rd114], %f305;
$L__BB0_73:
	add.s32 	%r135, %r135, 4;
	setp.ne.s32 	%p46, %r135, %r26;
	mov.u32 	%r137, %r26;
	@%p46 bra 	$L__BB0_65;
$L__BB0_74:
	and.b32  	%r108, %r25, 3;
	setp.eq.s32 	%p47, %r108, 0;
	@%p47 bra 	$L__BB0_84;
	setp.eq.s32 	%p48, %r108, 1;
	@%p48 bra 	$L__BB0_81;
	mul.wide.u32 	%rd115, %r137, 16;
	add.s64 	%rd16, %rd12, %rd115;
	ld.f32 	%f307, [%rd16];
	ld.f32 	%f308, [%rd16+4];
	ld.f32 	%f309, [%rd16+8];
	sub.f32 	%f310, %f307, %f22;
	sub.f32 	%f311, %f308, %f23;
	mul.f32 	%f312, %f311, %f311;
	fma.rn.f32 	%f313, %f310, %f310, %f312;
	sub.f32 	%f314, %f309, %f24;
	fma.rn.f32 	%f30, %f314, %f314, %f313;
	setp.gtu.f32 	%p49, %f30, %f20;
	@%p49 bra 	$L__BB0_78;
	ld.f32 	%f315, [%rd16+12];
	sqrt.rn.f32 	%f316, %f30;
	mul.f32 	%f317, %f1, %f316;
	cvt.rzi.s32.f32 	%r109, %f317;
	mul.f32 	%f318, %f25, %f315;
	mul.wide.s32 	%rd116, %r109, 4;
	add.s64 	%rd117, %rd1, %rd116;
	atom.global.add.f32 	%f319, [%rd117], %f318;
$L__BB0_78:
	ld.f32 	%f320, [%rd16+16];
	ld.f32 	%f321, [%rd16+20];
	ld.f32 	%f322, [%rd16+24];
	sub.f32 	%f323, %f320, %f22;
	sub.f32 	%f324, %f321, %f23;
	mul.f32 	%f325, %f324, %f324;
	fma.rn.f32 	%f326, %f323, %f323, %f325;
	sub.f32 	%f327, %f322, %f24;
	fma.rn.f32 	%f31, %f327, %f327, %f326;
	setp.gtu.f32 	%p50, %f31, %f20;
	@%p50 bra 	$L__BB0_80;
	ld.f32 	%f328, [%rd16+28];
	sqrt.rn.f32 	%f329, %f31;
	mul.f32 	%f330, %f1, %f329;
	cvt.rzi.s32.f32 	%r110, %f330;
	mul.f32 	%f331, %f25, %f328;
	mul.wide.s32 	%rd118, %r110, 4;
	add.s64 	%rd119, %rd1, %rd118;
	atom.global.add.f32 	%f332, [%rd119], %f331;
$L__BB0_80:
	add.s32 	%r137, %r137, 2;
$L__BB0_81:
	and.b32  	%r111, %r25, 1;
	setp.eq.b32 	%p51, %r111, 1;
	not.pred 	%p52, %p51;
	@%p52 bra 	$L__BB0_84;
	mul.wide.u32 	%rd120, %r137, 16;
	add.s64 	%rd17, %rd12, %rd120;
	ld.f32 	%f333, [%rd17];
	ld.f32 	%f334, [%rd17+4];
	ld.f32 	%f335, [%rd17+8];
	sub.f32 	%f336, %f333, %f22;
	sub.f32 	%f337, %f334, %f23;
	mul.f32 	%f338, %f337, %f337;
	fma.rn.f32 	%f339, %f336, %f336, %f338;
	sub.f32 	%f340, %f335, %f24;
	fma.rn.f32 	%f32, %f340, %f340, %f339;
	setp.gtu.f32 	%p53, %f32, %f20;
	@%p53 bra 	$L__BB0_84;
	ld.f32 	%f341, [%rd17+12];
	sqrt.rn.f32 	%f342, %f32;
	mul.f32 	%f343, %f1, %f342;
	cvt.rzi.s32.f32 	%r112, %f343;
	mul.f32 	%f344, %f25, %f341;
	mul.wide.s32 	%rd121, %r112, 4;
	add.s64 	%rd122, %rd1, %rd121;
	atom.global.add.f32 	%f345, [%rd122], %f344;
$L__BB0_84:
	add.s32 	%r134, %r134, 1;
	setp.ne.s32 	%p54, %r134, %r24;
	@%p54 bra 	$L__BB0_62;
$L__BB0_85:
	add.s32 	%r133, %r133, 1;
	setp.ne.s32 	%p55, %r133, %r68;
	@%p55 bra 	$L__BB0_59;
	add.s32 	%r132, %r132, 1;
	setp.eq.s32 	%p56, %r132, %r68;
	@%p56 bra 	$L__BB0_87;
	bra.uni 	$L__BB0_58;
$L__BB0_87:
	add.s32 	%r143, %r5, 1;
	setp.ge.s32 	%p57, %r143, %r68;
	@%p57 bra 	$L__BB0_121;
	ld.param.f32 	%f449, [_Z12make_histoXXPfPPP4Nodeiiffi_param_4];
	setp.lt.s32 	%p58, %r68, 1;
	fma.rn.f32 	%f44, %f449, %f449, 0f3F800000;
	@%p58 bra 	$L__BB0_121;
	mul.wide.s32 	%rd138, %r4, 8;
	mul.wide.s32 	%rd141, %r3, 24;
$L__BB0_90:
	ld.param.u64 	%rd160, [_Z12make_histoXXPfPPP4Nodeiiffi_param_1];
	cvta.to.global.u64 	%rd123, %rd160;
	mul.wide.s32 	%rd124, %r143, 8;
	add.s64 	%rd27, %rd123, %rd124;
	ld.global.u64 	%rd125, [%rd27];
	ld.u64 	%rd126, [%rd125];
	ld.f32 	%f346, [%rd126];
	sub.f32 	%f347, %f346, %f3;
	mul.f32 	%f45, %f347, %f347;
	mov.b32 	%r144, 0;
$L__BB0_91:
	ld.global.u64 	%rd127, [%rd27];
	mul.wide.u32 	%rd128, %r144, 8;
	add.s64 	%rd129, %rd127, %rd128;
	ld.u64 	%rd130, [%rd129];
	ld.f32 	%f348, [%rd130+4];
	sub.f32 	%f349, %f348, %f4;
	mul.f32 	%f46, %f349, %f349;
	mov.b32 	%r145, 0;
$L__BB0_92:
	ld.global.u64 	%rd131, [%rd27];
	add.s64 	%rd133, %rd131, %rd128;
	ld.u64 	%rd134, [%rd133];
	mul.wide.u32 	%rd135, %r145, 24;
	add.s64 	%rd136, %rd134, %rd135;
	add.s64 	%rd28, %rd136, 8;
	ld.f32 	%f350, [%rd136+8];
	sub.f32 	%f351, %f350, %f5;
	fma.rn.f32 	%f352, %f351, %f351, %f46;
	add.f32 	%f353, %f45, %f352;
	setp.gtu.f32 	%p59, %f353, %f6;
	@%p59 bra 	$L__BB0_118;
	ld.global.u64 	%rd137, [%rd3];
	add.s64 	%rd139, %rd137, %rd138;
	ld.u64 	%rd140, [%rd139];
	add.s64 	%rd142, %rd140, %rd141;
	add.s64 	%rd29, %rd142, 16;
	ld.u32 	%r54, [%rd142+12];
	ld.u64 	%rd30, [%rd28+8];
	setp.lt.s32 	%p60, %r54, 1;
	@%p60 bra 	$L__BB0_118;
	ld.u64 	%rd31, [%rd29];
	ld.u32 	%r55, [%rd28+4];
	and.b32  	%r116, %r55, 2147483644;
	neg.s32 	%r56, %r116;
	mov.b32 	%r146, 0;
$L__BB0_95:
	setp.lt.s32 	%p61, %r55, 1;
	mul.wide.u32 	%rd143, %r146, 16;
	add.s64 	%rd32, %rd31, %rd143;
	ld.f32 	%f47, [%rd32];
	ld.f32 	%f48, [%rd32+4];
	ld.f32 	%f49, [%rd32+8];
	@%p61 bra 	$L__BB0_117;
	setp.lt.u32 	%p62, %r55, 4;
	ld.f32 	%f354, [%rd32+12];
	add.f32 	%f50, %f354, %f354;
	mov.b32 	%r149, 0;
	@%p62 bra 	$L__BB0_107;
	add.s64 	%rd161, %rd30, 32;
	mov.u32 	%r147, %r56;
$L__BB0_98:
	.pragma "nounroll";
	ld.f32 	%f355, [%rd161+-32];
	ld.f32 	%f356, [%rd161+-28];
	ld.f32 	%f357, [%rd161+-24];
	sub.f32 	%f358, %f355, %f47;
	sub.f32 	%f359, %f356, %f48;
	mul.f32 	%f360, %f359, %f359;
	fma.rn.f32 	%f361, %f358, %f358, %f360;
	sub.f32 	%f362, %f357, %f49;
	fma.rn.f32 	%f51, %f362, %f362, %f361;
	setp.gtu.f32 	%p63, %f51, %f44;
	@%p63 bra 	$L__BB0_100;
	ld.f32 	%f363, [%rd161+-20];
	sqrt.rn.f32 	%f364, %f51;
	mul.f32 	%f365, %f1, %f364;
	cvt.rzi.s32.f32 	%r118, %f365;
	mul.f32 	%f366, %f50, %f363;
	mul.wide.s32 	%rd144, %r118, 4;
	add.s64 	%rd145, %rd1, %rd144;
	atom.global.add.f32 	%f367, [%rd145], %f366;
$L__BB0_100:
	ld.f32 	%f368, [%rd161+-16];
	ld.f32 	%f369, [%rd161+-12];
	ld.f32 	%f370, [%rd161+-8];
	sub.f32 	%f371, %f368, %f47;
	sub.f32 	%f372, %f369, %f48;
	mul.f32 	%f373, %f372, %f372;
	fma.rn.f32 	%f374, %f371, %f371, %f373;
	sub.f32 	%f375, %f370, %f49;
	fma.rn.f32 	%f52, %f375, %f375, %f374;
	setp.gtu.f32 	%p64, %f52, %f44;
	@%p64 bra 	$L__BB0_102;
	ld.f32 	%f376, [%rd161+-4];
	sqrt.rn.f32 	%f377, %f52;
	mul.f32 	%f378, %f1, %f377;
	cvt.rzi.s32.f32 	%r119, %f378;
	mul.f32 	%f379, %f50, %f376;
	mul.wide.s32 	%rd146, %r119, 4;
	add.s64 	%rd147, %rd1, %rd146;
	atom.global.add.f32 	%f380, [%rd147], %f379;
$L__BB0_102:
	ld.f32 	%f381, [%rd161];
	ld.f32 	%f382, [%rd161+4];
	ld.f32 	%f383, [%rd161+8];
	sub.f32 	%f384, %f381, %f47;
	sub.f32 	%f385, %f382, %f48;
	mul.f32 	%f386, %f385, %f385;
	fma.rn.f32 	%f387, %f384, %f384, %f386;
	sub.f32 	%f388, %f383, %f49;
	fma.rn.f32 	%f53, %f388, %f388, %f387;
	setp.gtu.f32 	%p65, %f53, %f44;
	@%p65 bra 	$L__BB0_104;
	ld.f32 	%f389, [%rd161+12];
	sqrt.rn.f32 	%f390, %f53;
	mul.f32 	%f391, %f1, %f390;
	cvt.rzi.s32.f32 	%r120, %f391;
	mul.f32 	%f392, %f50, %f389;
	mul.wide.s32 	%rd148, %r120, 4;
	add.s64 	%rd149, %rd1, %rd148;
	atom.global.add.f32 	%f393, [%rd149], %f392;
$L__BB0_104:
	ld.f32 	%f394, [%rd161+16];
	ld.f32 	%f395, [%rd161+20];
	ld.f32 	%f396, [%rd161+24];
	sub.f32 	%f397, %f394, %f47;
	sub.f32 	%f398, %f395, %f48;
	mul.f32 	%f399, %f398, %f398;
	fma.rn.f32 	%f400, %f397, %f397, %f399;
	sub.f32 	%f401, %f396, %f49;
	fma.rn.f32 	%f54, %f401, %f401, %f400;
	setp.gtu.f32 	%p66, %f54, %f44;
	@%p66 bra 	$L__BB0_106;
	ld.f32 	%f402, [%rd161+28];
	sqrt.rn.f32 	%f403, %f54;
	mul.f32 	%f404, %f1, %f403;
	cvt.rzi.s32.f32 	%r121, %f404;
	mul.f32 	%f405, %f50, %f402;
	mul.wide.s32 	%rd150, %r121, 4;
	add.s64 	%rd151, %rd1, %rd150;
	atom.global.add.f32 	%f406, [%rd151], %f405;
$L__BB0_106:
	and.b32  	%r149, %r55, 2147483644;
	add.s32 	%r147, %r147, 4;
	add.s64 	%rd161, %rd161, 64;
	setp.ne.s32 	%p67, %r147, 0;
	@%p67 bra 	$L__BB0_98;
$L__BB0_107:
	and.b32  	%r122, %r55, 3;
	setp.eq.s32 	%p68, %r122, 0;
	@%p68 bra 	$L__BB0_117;
	setp.eq.s32 	%p69, %r122, 1;
	@%p69 bra 	$L__BB0_114;
	mul.wide.u32 	%rd152, %r149, 16;
	add.s64 	%rd36, %rd30, %rd152;
	ld.f32 	%f407, [%rd36];
	ld.f32 	%f408, [%rd36+4];
	ld.f32 	%f409, [%rd36+8];
	sub.f32 	%f410, %f407, %f47;
	sub.f32 	%f411, %f408, %f48;
	mul.f32 	%f412, %f411, %f411;
	fma.rn.f32 	%f413, %f410, %f410, %f412;
	sub.f32 	%f414, %f409, %f49;
	fma.rn.f32 	%f55, %f414, %f414, %f413;
	setp.gtu.f32 	%p70, %f55, %f44;
	@%p70 bra 	$L__BB0_111;
	ld.f32 	%f415, [%rd36+12];
	sqrt.rn.f32 	%f416, %f55;
	mul.f32 	%f417, %f1, %f416;
	cvt.rzi.s32.f32 	%r123, %f417;
	mul.f32 	%f418, %f50, %f415;
	mul.wide.s32 	%rd153, %r123, 4;
	add.s64 	%rd154, %rd1, %rd153;
	atom.global.add.f32 	%f419, [%rd154], %f418;
$L__BB0_111:
	ld.f32 	%f420, [%rd36+16];
	ld.f32 	%f421, [%rd36+20];
	ld.f32 	%f422, [%rd36+24];
	sub.f32 	%f423, %f420, %f47;
	sub.f32 	%f424, %f421, %f48;
	mul.f32 	%f425, %f424, %f424;
	fma.rn.f32 	%f426, %f423, %f423, %f425;
	sub.f32 	%f427, %f422, %f49;
	fma.rn.f32 	%f56, %f427, %f427, %f426;
	setp.gtu.f32 	%p71, %f56, %f44;
	@%p71 bra 	$L__BB0_113;
	ld.f32 	%f428, [%rd36+28];
	sqrt.rn.f32 	%f429, %f56;
	mul.f32 	%f430, %f1, %f429;
	cvt.rzi.s32.f32 	%r124, %f430;
	mul.f32 	%f431, %f50, %f428;
	mul.wide.s32 	%rd155, %r124, 4;
	add.s64 	%rd156, %rd1, %rd155;
	atom.global.add.f32 	%f432, [%rd156], %f431;
$L__BB0_113:
	add.s32 	%r149, %r149, 2;
$L__BB0_114:
	and.b32  	%r125, %r55, 1;
	setp.eq.b32 	%p72, %r125, 1;
	not.pred 	%p73, %p72;
	@%p73 bra 	$L__BB0_117;
	mul.wide.u32 	%rd157, %r149, 16;
	add.s64 	%rd37, %rd30, %rd157;
	ld.f32 	%f433, [%rd37];
	ld.f32 	%f434, [%rd37+4];
	ld.f32 	%f435, [%rd37+8];
	sub.f32 	%f436, %f433, %f47;
	sub.f32 	%f437, %f434, %f48;
	mul.f32 	%f438, %f437, %f437;
	fma.rn.f32 	%f439, %f436, %f436, %f438;
	sub.f32 	%f440, %f435, %f49;
	fma.rn.f32 	%f57, %f440, %f440, %f439;
	setp.gtu.f32 	%p74, %f57, %f44;
	@%p74 bra 	$L__BB0_117;
	ld.f32 	%f441, [%rd37+12];
	sqrt.rn.f32 	%f442, %f57;
	mul.f32 	%f443, %f1, %f442;
	cvt.rzi.s32.f32 	%r126, %f443;
	mul.f32 	%f444, %f50, %f441;
	mul.wide.s32 	%rd158, %r126, 4;
	add.s64 	%rd159, %rd1, %rd158;
	atom.global.add.f32 	%f445, [%rd159], %f444;
$L__BB0_117:
	add.s32 	%r146, %r146, 1;
	setp.ne.s32 	%p75, %r146, %r54;
	@%p75 bra 	$L__BB0_95;
$L__BB0_118:
	add.s32 	%r145, %r145, 1;
	setp.ne.s32 	%p76, %r145, %r68;
	@%p76 bra 	$L__BB0_92;
	add.s32 	%r144, %r144, 1;
	setp.ne.s32 	%p77, %r144, %r68;
	@%p77 bra 	$L__BB0_91;
	add.s32 	%r143, %r143, 1;
	setp.ne.s32 	%p78, %r143, %r68;
	@%p78 bra 	$L__BB0_90;
$L__BB0_121:
	ret;

}
	// .globl	_Z12make_histoXYPfPPP4NodeS3_iiffi
.visible .entry _Z12make_histoXYPfPPP4NodeS3_iiffi(
	.param .u64 .ptr .align 1 _Z12make_histoXYPfPPP4NodeS3_iiffi_param_0,
	.param .u64 .ptr .align 1 _Z12make_histoXYPfPPP4NodeS3_iiffi_param_1,
	.param .u64 .ptr .align 1 _Z12make_histoXYPfPPP4NodeS3_iiffi_param_2,
	.param .u32 _Z12make_histoXYPfPPP4NodeS3_iiffi_param_3,
	.param .u32 _Z12make_histoXYPfPPP4NodeS3_iiffi_param_4,
	.param .f32 _Z12make_histoXYPfPPP4NodeS3_iiffi_param_5,
	.param .f32 _Z12make_histoXYPfPPP4NodeS3_iiffi_param_6,
	.param .u32 _Z12make_histoXYPfPPP4NodeS3_iiffi_param_7
)
{
	.reg .pred 	%p<22>;
	.reg .b32 	%r<64>;
	.reg .b32 	%f<120>;
	.reg .b64 	%rd<73>;
	.reg .b64 	%fd<4>;

	ld.param.u64 	%rd17, [_Z12make_histoXYPfPPP4NodeS3_iiffi_param_0];
	ld.param.u64 	%rd15, [_Z12make_histoXYPfPPP4NodeS3_iiffi_param_1];
	ld.param.u32 	%r26, [_Z12make_histoXYPfPPP4NodeS3_iiffi_param_3];
	ld.param.u32 	%r27, [_Z12make_histoXYPfPPP4NodeS3_iiffi_param_4];
	ld.param.f32 	%f19, [_Z12make_histoXYPfPPP4NodeS3_iiffi_param_5];
	ld.param.f32 	%f20, [_Z12make_histoXYPfPPP4NodeS3_iiffi_param_6];
	ld.param.u32 	%r28, [_Z12make_histoXYPfPPP4NodeS3_iiffi_param_7];
	cvta.to.global.u64 	%rd1, %rd17;
	cvta.to.global.u64 	%rd2, %rd15;
	mov.u32 	%r29, %ctaid.x;
	mov.u32 	%r30, %ntid.x;
	mov.u32 	%r31, %tid.x;
	mad.lo.s32 	%r32, %r29, %r30, %r31;
	shl.b32 	%r33, %r32, 1;
	add.s32 	%r1, %r28, %r33;
	mul.lo.s32 	%r2, %r26, %r26;
	mul.lo.s32 	%r34, %r2, %r26;
	setp.ge.s32 	%p1, %r1, %r34;
	@%p1 bra 	$L__BB1_34;
	div.s32 	%r3, %r1, %r2;
	mul.lo.s32 	%r35, %r3, %r2;
	sub.s32 	%r36, %r1, %r35;
	div.s32 	%r4, %r36, %r26;
	rem.s32 	%r37, %r1, %r26;
	mul.wide.s32 	%rd18, %r37, 8;
	add.s64 	%rd3, %rd2, %rd18;
	ld.global.u64 	%rd19, [%rd3];
	mul.wide.s32 	%rd20, %r4, 8;
	add.s64 	%rd21, %rd19, %rd20;
	ld.u64 	%rd22, [%rd21];
	mul.wide.s32 	%rd23, %r3, 24;
	add.s64 	%rd24, %rd22, %rd23;
	add.s64 	%rd4, %rd24, 12;
	ld.u32 	%r38, [%rd24+12];
	setp.lt.s32 	%p2, %r38, 1;
	@%p2 bra 	$L__BB1_34;
	cvt.rn.f32.s32 	%f21, %r27;
	div.rn.f32 	%f1, %f21, %f19;
	ld.v2.f32 	{%f2, %f3}, [%rd4+-12];
	ld.f32 	%f4, [%rd4+-4];
	cvt.f64.f32 	%fd1, %f19;
	cvt.f64.f32 	%fd2, %f20;
	fma.rn.f64 	%fd3, %fd2, 0d3FFBB67AE8584CAA, %fd1;
	cvt.rn.f32.f64 	%f5, %fd3;
	setp.lt.s32 	%p3, %r26, 1;
	@%p3 bra 	$L__BB1_34;
	fma.rn.f32 	%f6, %f19, %f19, 0f3F800000;
	mul.f32 	%f7, %f5, %f5;
	mov.b32 	%r57, 0;
$L__BB1_4:
	ld.param.u64 	%rd71, [_Z12make_histoXYPfPPP4NodeS3_iiffi_param_2];
	ld.param.u64 	%rd70, [_Z12make_histoXYPfPPP4NodeS3_iiffi_param_1];
	cvta.to.global.u64 	%rd25, %rd70;
	mul.wide.u32 	%rd26, %r57, 8;
	add.s64 	%rd5, %rd25, %rd26;
	ld.global.u64 	%rd27, [%rd5];
	ld.u64 	%rd28, [%rd27];
	ld.f32 	%f22, [%rd28];
	sub.f32 	%f23, %f22, %f2;
	cvt.rzi.u32.f32 	%r41, %f23;
	mul.lo.s32 	%r6, %r41, %r41;
	cvta.to.global.u64 	%rd29, %rd71;
	add.s64 	%rd6, %rd29, %rd26;
	mov.b32 	%r58, 0;
$L__BB1_5:
	ld.global.u64 	%rd30, [%rd5];
	mul.wide.u32 	%rd31, %r58, 8;
	add.s64 	%rd32, %rd30, %rd31;
	ld.u64 	%rd33, [%rd32];
	ld.f32 	%f24, [%rd33+4];
	sub.f32 	%f25, %f24, %f3;
	cvt.rzi.u32.f32 	%r43, %f25;
	mad.lo.s32 	%r8, %r43, %r43, %r6;
	mov.b32 	%r59, 0;
$L__BB1_6:
	ld.global.u64 	%rd34, [%rd5];
	add.s64 	%rd36, %rd34, %rd31;
	ld.u64 	%rd37, [%rd36];
	mul.wide.u32 	%rd38, %r59, 24;
	add.s64 	%rd39, %rd37, %rd38;
	ld.f32 	%f26, [%rd39+8];
	sub.f32 	%f27, %f26, %f4;
	cvt.rzi.u32.f32 	%r44, %f27;
	mad.lo.s32 	%r45, %r44, %r44, %r8;
	cvt.rn.f32.u32 	%f28, %r45;
	setp.ltu.f32 	%p4, %f7, %f28;
	@%p4 bra 	$L__BB1_31;
	ld.global.u64 	%rd40, [%rd3];
	add.s64 	%rd42, %rd40, %rd20;
	ld.u64 	%rd43, [%rd42];
	add.s64 	%rd45, %rd43, %rd23;
	add.s64 	%rd7, %rd45, 16;
	ld.u32 	%r10, [%rd45+12];
	ld.global.u64 	%rd46, [%rd6];
	mul.wide.u32 	%rd47, %r58, 8;
	add.s64 	%rd48, %rd46, %rd47;
	ld.u64 	%rd49, [%rd48];
	add.s64 	%rd51, %rd49, %rd38;
	ld.u64 	%rd8, [%rd51+16];
	ld.u32 	%r46, [%rd51+12];
	min.s32 	%r47, %r10, %r46;
	setp.lt.s32 	%p5, %r47, 1;
	@%p5 bra 	$L__BB1_31;
	ld.u64 	%rd9, [%rd7];
	and.b32  	%r12, %r46, 3;
	and.b32  	%r13, %r46, 2147483644;
	and.b32  	%r14, %r46, 1;
	neg.s32 	%r15, %r13;
	add.s64 	%rd10, %rd8, 32;
	mov.b32 	%r60, 0;
$L__BB1_9:
	setp.lt.u32 	%p6, %r46, 4;
	mul.wide.u32 	%rd52, %r60, 16;
	add.s64 	%rd53, %rd9, %rd52;
	ld.f32 	%f8, [%rd53];
	ld.f32 	%f9, [%rd53+4];
	ld.f32 	%f10, [%rd53+8];
	ld.f32 	%f11, [%rd53+12];
	mov.b32 	%r63, 0;
	@%p6 bra 	$L__BB1_20;
	mov.u64 	%rd72, %rd10;
	mov.u32 	%r61, %r15;
$L__BB1_11:
	.pragma "nounroll";
	ld.f32 	%f29, [%rd72+-32];
	ld.f32 	%f30, [%rd72+-28];
	ld.f32 	%f31, [%rd72+-24];
	sub.f32 	%f32, %f29, %f8;
	sub.f32 	%f33, %f30, %f9;
	mul.f32 	%f34, %f33, %f33;
	fma.rn.f32 	%f35, %f32, %f32, %f34;
	sub.f32 	%f36, %f31, %f10;
	fma.rn.f32 	%f12, %f36, %f36, %f35;
	setp.gtu.f32 	%p7, %f12, %f6;
	@%p7 bra 	$L__BB1_13;
	ld.f32 	%f37, [%rd72+-20];
	sqrt.rn.f32 	%f38, %f12;
	mul.f32 	%f39, %f1, %f38;
	cvt.rzi.s32.f32 	%r50, %f39;
	mul.f32 	%f40, %f11, %f37;
	mul.wide.s32 	%rd54, %r50, 4;
	add.s64 	%rd55, %rd1, %rd54;
	atom.global.add.f32 	%f41, [%rd55], %f40;
$L__BB1_13:
	ld.f32 	%f42, [%rd72+-16];
	ld.f32 	%f43, [%rd72+-12];
	ld.f32 	%f44, [%rd72+-8];
	sub.f32 	%f45, %f42, %f8;
	sub.f32 	%f46, %f43, %f9;
	mul.f32 	%f47, %f46, %f46;
	fma.rn.f32 	%f48, %f45, %f45, %f47;
	sub.f32 	%f49, %f44, %f10;
	fma.rn.f32 	%f13, %f49, %f49, %f48;
	setp.gtu.f32 	%p8, %f13, %f6;
	@%p8 bra 	$L__BB1_15;
	ld.f32 	%f50, [%rd72+-4];
	sqrt.rn.f32 	%f51, %f13;
	mul.f32 	%f52, %f1, %f51;
	cvt.rzi.s32.f32 	%r51, %f52;
	mul.f32 	%f53, %f11, %f50;
	mul.wide.s32 	%rd56, %r51, 4;
	add.s64 	%rd57, %rd1, %rd56;
	atom.global.add.f32 	%f54, [%rd57], %f53;
$L__BB1_15:
	ld.f32 	%f55, [%rd72];
	ld.f32 	%f56, [%rd72+4];
	ld.f32 	%f57, [%rd72+8];
	sub.f32 	%f58, %f55, %f8;
	sub.f32 	%f59, %f56, %f9;
	mul.f32 	%f60, %f59, %f59;
	fma.rn.f32 	%f61, %f58, %f58, %f60;
	sub.f32 	%f62, %f57, %f10;
	fma.rn.f32 	%f14, %f62, %f62, %f61;
	setp.gtu.f32 	%p9, %f14, %f6;
	@%p9 bra 	$L__BB1_17;
	ld.f32 	%f63, [%rd72+12];
	sqrt.rn.f32 	%f64, %f14;
	mul.f32 	%f65, %f1, %f64;
	cvt.rzi.s32.f32 	%r52, %f65;
	mul.f32 	%f66, %f11, %f63;
	mul.wide.s32 	%rd58, %r52, 4;
	add.s64 	%rd59, %rd1, %rd58;
	atom.global.add.f32 	%f67, [%rd59], %f66;
$L__BB1_17:
	ld.f32 	%f68, [%rd72+16];
	ld.f32 	%f69, [%rd72+20];
	ld.f32 	%f70, [%rd72+24];
	sub.f32 	%f71, %f68, %f8;
	sub.f32 	%f72, %f69, %f9;
	mul.f32 	%f73, %f72, %f72;
	fma.rn.f32 	%f74, %f71, %f71, %f73;
	sub.f32 	%f75, %f70, %f10;
	fma.rn.f32 	%f15, %f75, %f75, %f74;
	setp.gtu.f32 	%p10, %f15, %f6;
	@%p10 bra 	$L__BB1_19;
	ld.f32 	%f76, [%rd72+28];
	sqrt.rn.f32 	%f77, %f15;
	mul.f32 	%f78, %f1, %f77;
	cvt.rzi.s32.f32 	%r53, %f78;
	mul.f32 	%f79, %f11, %f76;
	mul.wide.s32 	%rd60, %r53, 4;
	add.s64 	%rd61, %rd1, %rd60;
	atom.global.add.f32 	%f80, [%rd61], %f79;
$L__BB1_19:
	add.s32 	%r61, %r61, 4;
	add.s64 	%rd72, %rd72, 64;
	setp.ne.s32 	%p11, %r61, 0;
	mov.u32 	%r63, %r13;
	@%p11 bra 	$L__BB1_11;
$L__BB1_20:
	setp.eq.s32 	%p12, %r12, 0;
	@%p12 bra 	$L__BB1_30;
	setp.eq.s32 	%p13, %r12, 1;
	@%p13 bra 	$L__BB1_27;
	mul.wide.u32 	%rd62, %r63, 16;
	add.s64 	%rd13, %rd8, %rd62;
	ld.f32 	%f81, [%rd13];
	ld.f32 	%f82, [%rd13+4];
	ld.f32 	%f83, [%rd13+8];
	sub.f32 	%f84, %f81, %f8;
	sub.f32 	%f85, %f82, %f9;
	mul.f32 	%f86, %f85, %f85;
	fma.rn.f32 	%f87, %f84, %f84, %f86;
	sub.f32 	%f88, %f83, %f10;
	fma.rn.f32 	%f16, %f88, %f88, %f87;
	setp.gtu.f32 	%p14, %f16, %f6;
	@%p14 bra 	$L__BB1_24;
	ld.f32 	%f89, [%rd13+12];
	sqrt.rn.f32 	%f90, %f16;
	mul.f32 	%f91, %f1, %f90;
	cvt.rzi.s32.f32 	%r54, %f91;
	mul.f32 	%f92, %f11, %f89;
	mul.wide.s32 	%rd63, %r54, 4;
	add.s64 	%rd64, %rd1, %rd63;
	atom.global.add.f32 	%f93, [%rd64], %f92;
$L__BB1_24:
	ld.f32 	%f94, [%rd13+16];
	ld.f32 	%f95, [%rd13+20];
	ld.f32 	%f96, [%rd13+24];
	sub.f32 	%f97, %f94, %f8;
	sub.f32 	%f98, %f95, %f9;
	mul.f32 	%f99, %f98, %f98;
	fma.rn.f32 	%f100, %f97, %f97, %f99;
	sub.f32 	%f101, %f96, %f10;
	fma.rn.f32 	%f17, %f101, %f101, %f100;
	setp.gtu.f32 	%p15, %f17, %f6;
	@%p15 bra 	$L__BB1_26;
	ld.f32 	%f102, [%rd13+28];
	sqrt.rn.f32 	%f103, %f17;
	mul.f32 	%f104, %f1, %f103;
	cvt.rzi.s32.f32 	%r55, %f104;
	mul.f32 	%f105, %f11, %f102;
	mul.wide.s32 	%rd65, %r55, 4;
	add.s64 	%rd66, %rd1, %rd65;
	atom.global.add.f32 	%f106, [%rd66], %f105;
$L__BB1_26:
	add.s32 	%r63, %r63, 2;
$L__BB1_27:
	setp.eq.s32 	%p16, %r14, 0;
	@%p16 bra 	$L__BB1_30;
	mul.wide.u32 	%rd67, %r63, 16;
	add.s64 	%rd14, %rd8, %rd67;
	ld.f32 	%f107, [%rd14];
	ld.f32 	%f108, [%rd14+4];
	ld.f32 	%f109, [%rd14+8];
	sub.f32 	%f110, %f107, %f8;
	sub.f32 	%f111, %f108, %f9;
	mul.f32 	%f112, %f111, %f111;
	fma.rn.f32 	%f113, %f110, %f110, %f112;
	sub.f32 	%f114, %f109, %f10;
	fma.rn.f32 	%f18, %f114, %f114, %f113;
	setp.gtu.f32 	%p17, %f18, %f6;
	@%p17 bra 	$L__BB1_30;
	ld.f32 	%f115, [%rd14+12];
	sqrt.rn.f32 	%f116, %f18;
	mul.f32 	%f117, %f1, %f116;
	cvt.rzi.s32.f32 	%r56, %f117;
	mul.f32 	%f118, %f11, %f115;
	mul.wide.s32 	%rd68, %r56, 4;
	add.s64 	%rd69, %rd1, %rd68;
	atom.global.add.f32 	%f119, [%rd69], %f118;
$L__BB1_30:
	add.s32 	%r60, %r60, 1;
	setp.ne.s32 	%p18, %r60, %r10;
	@%p18 bra 	$L__BB1_9;
$L__BB1_31:
	add.s32 	%r59, %r59, 1;
	setp.ne.s32 	%p19, %r59, %r26;
	@%p19 bra 	$L__BB1_6;
	add.s32 	%r58, %r58, 1;
	setp.ne.s32 	%p20, %r58, %r26;
	@%p20 bra 	$L__BB1_5;
	add.s32 	%r57, %r57, 1;
	setp.ne.s32 	%p21, %r57, %r26;
	@%p21 bra 	$L__BB1_4;
$L__BB1_34:
	ret;

}


// ===== COMPILED SASS (sm_100) =====

	.target	sm_100

	.elftype	@"ET_EXEC"


//--------------------- .note.nv.tkinfo           --------------------------
	.section	.note.nv.tkinfo,"",@"SHT_NOTE"
	.sectionflags	@"SHF_NOTE_NV_TKINFO"
	.tkinfo
        /*0018*/ 	.word	0x00000002
        /*0030*/ 	.string	""
        /*0030*/ 	.string	"ptxas"
        /*0030*/ 	.string	"Cuda compilation tools, release 13.0, V13.0.88"
        /*0030*/ 	.string	"Build cuda_13.0.r13.0/compiler.36424714_0"
        /*0030*/ 	.string	"-arch sm_100 -m 64 "



//--------------------- .note.nv.cuinfo           --------------------------
	.section	.note.nv.cuinfo,"",@"SHT_NOTE"
	.sectionflags	@"SHF_NOTE_NV_CUINFO"
        /*0018*/ 	.short	0x0002
        /*001a*/ 	.short	0x0064
        /*001c*/ 	.short	0x0082
	.zero		2


//--------------------- .nv.info                  --------------------------
	.section	.nv.info,"",@"SHT_CUDA_INFO"
	.align	4


	//----- nvinfo : EIATTR_REGCOUNT
	.align		4
        /*0000*/ 	.byte	0x04, 0x2f
        /*0002*/ 	.short	(.L_1 - .L_0)
	.align		4
.L_0:
        /*0004*/ 	.word	index@(_Z12make_histoXXPfPPP4Nodeiiffi)
        /*0008*/ 	.word	0x00000030


	//----- nvinfo : EIATTR_FRAME_SIZE
	.align		4
.L_1:
        /*000c*/ 	.byte	0x04, 0x11
        /*000e*/ 	.short	(.L_3 - .L_2)
	.align		4
.L_2:
        /*0010*/ 	.word	index@($__internal_3_$__cuda_sm3x_div_rn_noftz_f32_slowpath)
        /*0014*/ 	.word	0x00000000


	//----- nvinfo : EIATTR_FRAME_SIZE
	.align		4
.L_3:
        /*0018*/ 	.byte	0x04, 0x11
        /*001a*/ 	.short	(.L_5 - .L_4)
	.align		4
.L_4:
        /*001c*/ 	.word	index@($__internal_2_$__cuda_sm20_sqrt_rn_f32_slowpath)
        /*0020*/ 	.word	0x00000000


	//----- nvinfo : EIATTR_FRAME_SIZE
	.align		4
.L_5:
        /*0024*/ 	.byte	0x04, 0x11
        /*0026*/ 	.short	(.L_7 - .L_6)
	.align		4
.L_6:
        /*0028*/ 	.word	index@(_Z12make_histoXXPfPPP4Nodeiiffi)
        /*002c*/ 	.word	0x00000000


	//----- nvinfo : EIATTR_REGCOUNT
	.align		4
.L_7:
        /*0030*/ 	.byte	0x04, 0x2f
        /*0032*/ 	.short	(.L_9 - .L_8)
	.align		4
.L_8:
        /*0034*/ 	.word	index@(_Z12make_histoXYPfPPP4NodeS3_iiffi)
        /*0038*/ 	.word	0x00000030


	//----- nvinfo : EIATTR_FRAME_SIZE
	.align		4
.L_9:
        /*003c*/ 	.byte	0x04, 0x11
        /*003e*/ 	.short	(.L_11 - .L_10)
	.align		4
.L_10:
        /*0040*/ 	.word	index@($__internal_1_$__cuda_sm3x_div_rn_noftz_f32_slowpath)
        /*0044*/ 	.word	0x00000000


	//----- nvinfo : EIATTR_FRAME_SIZE
	.align		4
.L_11:
        /*0048*/ 	.byte	0x04, 0x11
        /*004a*/ 	.short	(.L_13 - .L_12)
	.align		4
.L_12:
        /*004c*/ 	.word	index@($__internal_0_$__cuda_sm20_sqrt_rn_f32_slowpath)
        /*0050*/ 	.word	0x00000000


	//----- nvinfo : EIATTR_FRAME_SIZE
	.align		4
.L_13:
        /*0054*/ 	.byte	0x04, 0x11
        /*0056*/ 	.short	(.L_15 - .L_14)
	.align		4
.L_14:
        /*0058*/ 	.word	index@(_Z12make_histoXYPfPPP4NodeS3_iiffi)
        /*005c*/ 	.word	0x00000000


	//----- nvinfo : EIATTR_MIN_STACK_SIZE
	.align		4
.L_15:
        /*0060*/ 	.byte	0x04, 0x12
        /*0062*/ 	.short	(.L_17 - .L_16)
	.align		4
.L_16:
        /*0064*/ 	.word	index@(_Z12make_histoXYPfPPP4NodeS3_iiffi)
        /*0068*/ 	.word	0x00000000


	//----- nvinfo : EIATTR_MIN_STACK_SIZE
	.align		4
.L_17:
        /*006c*/ 	.byte	0x04, 0x12
        /*006e*/ 	.short	(.L_19 - .L_18)
	.align		4
.L_18:
        /*0070*/ 	.word	index@(_Z12make_histoXXPfPPP4Nodeiiffi)
        /*0074*/ 	.word	0x00000000
.L_19:


//--------------------- .nv.compat                --------------------------
	.section	.nv.compat,"",@"SHT_CUDA_COMPAT_INFO"
	.align	4
        /*0000*/ 	.byte	0x02, 0x09, 0x00, 0x00, 0x02, 0x02, 0x01, 0x00, 0x02, 0x05, 0x05, 0x00, 0x03, 0x07, 0x01, 0x01
        /*0010*/ 	.byte	0x02, 0x03, 0x00, 0x00, 0x02, 0x06, 0x01, 0x00, 0x04, 0x0b, 0x08, 0x00, 0x01, 0x00, 0x00, 0x00
        /*0020*/ 	.byte	0x00, 0x00, 0x00, 0x00


//--------------------- .nv.info._Z12make_histoXYPfPPP4NodeS3_iiffi --------------------------
	.section	.nv.info._Z12make_histoXYPfPPP4NodeS3_iiffi,"",@"SHT_CUDA_INFO"
	.sectionflags	@""
	.align	4


	//----- nvinfo : EIATTR_CUDA_API_VERSION
	.align		4
        /*0000*/ 	.byte	0x04, 0x37
        /*0002*/ 	.short	(.L_21 - .L_20)
.L_20:
        /*0004*/ 	.word	0x00000082


	//----- nvinfo : EIATTR_KPARAM_INFO
	.align		4
.L_21:
        /*0008*/ 	.byte	0x04, 0x17
        /*000a*/ 	.short	(.L_23 - .L_22)
.L_22:
        /*000c*/ 	.word	0x00000000
        /*0010*/ 	.short	0x0007
        /*0012*/ 	.short	0x0028
        /*0014*/ 	.byte	0x00, 0xf0, 0x11, 0x00


	//----- nvinfo : EIATTR_KPARAM_INFO
	.align		4
.L_23:
        /*0018*/ 	.byte	0x04, 0x17
        /*001a*/ 	.short	(.L_25 - .L_24)
.L_24:
        /*001c*/ 	.word	0x00000000
        /*0020*/ 	.short	0x0006
        /*0022*/ 	.short	0x0024
        /*0024*/ 	.byte	0x00, 0xf0, 0x11, 0x00


	//----- nvinfo : EIATTR_KPARAM_INFO
	.align		4
.L_25:
        /*0028*/ 	.byte	0x04, 0x17
        /*002a*/ 	.short	(.L_27 - .L_26)
.L_26:
        /*002c*/ 	.word	0x00000000
        /*0030*/ 	.short	0x0005
        /*0032*/ 	.short	0x0020
        /*0034*/ 	.byte	0x00, 0xf0, 0x11, 0x00


	//----- nvinfo : EIATTR_KPARAM_INFO
	.align		4
.L_27:
        /*0038*/ 	.byte	0x04, 0x17
        /*003a*/ 	.short	(.L_29 - .L_28)
.L_28:
        /*003c*/ 	.word	0x00000000
        /*0040*/ 	.short	0x0004
        /*0042*/ 	.short	0x001c
        /*0044*/ 	.byte	0x00, 0xf0, 0x11, 0x00


	//----- nvinfo : EIATTR_KPARAM_INFO
	.align		4
.L_29:
        /*0048*/ 	.byte	0x04, 0x17
        /*004a*/ 	.short	(.L_31 - .L_30)
.L_30:
        /*004c*/ 	.word	0x00000000
        /*0050*/ 	.short	0x0003
        /*0052*/ 	.short	0x0018
        /*0054*/ 	.byte	0x00, 0xf0, 0x11, 0x00


	//----- nvinfo : EIATTR_KPARAM_INFO
	.align		4
.L_31:
        /*0058*/ 	.byte	0x04, 0x17
        /*005a*/ 	.short	(.L_33 - .L_32)
.L_32:
        /*005c*/ 	.word	0x00000000
        /*0060*/ 	.short	0x0002
        /*0062*/ 	.short	0x0010
        /*0064*/ 	.byte	0x00, 0xf5, 0x21, 0x00


	//----- nvinfo : EIATTR_KPARAM_INFO
	.align		4
.L_33:
        /*0068*/ 	.byte	0x04, 0x17
        /*006a*/ 	.short	(.L_35 - .L_34)
.L_34:
        /*006c*/ 	.word	0x00000000
        /*0070*/ 	.short	0x0001
        /*0072*/ 	.short	0x0008
        /*0074*/ 	.byte	0x00, 0xf5, 0x21, 0x00


	//----- nvinfo : EIATTR_KPARAM_INFO
	.align		4
.L_35:
        /*0078*/ 	.byte	0x04, 0x17
        /*007a*/ 	.short	(.L_37 - .L_36)
.L_36:
        /*007c*/ 	.word	0x00000000
        /*0080*/ 	.short	0x0000
        /*0082*/ 	.short	0x0000
        /*0084*/ 	.byte	0x00, 0xf5, 0x21, 0x00


	//----- nvinfo : EIATTR_SPARSE_MMA_MASK
	.align		4
.L_37:
        /*0088*/ 	.byte	0x03, 0x50
        /*008a*/ 	.short	0x0000


	//----- nvinfo : EIATTR_MAXREG_COUNT
	.align		4
        /*008c*/ 	.byte	0x03, 0x1b
        /*008e*/ 	.short	0x00ff


	//----- nvinfo : EIATTR_MERCURY_ISA_VERSION
	.align		4
        /*0090*/ 	.byte	0x03, 0x5f
        /*0092*/ 	.short	0x0101


	//----- nvinfo : EIATTR_VRC_CTA_INIT_COUNT
	.align		4
        /*0094*/ 	.byte	0x02, 0x4a
	.zero		1
	.zero		1


	//----- nvinfo : EIATTR_EXIT_INSTR_OFFSETS
	.align		4
        /*0098*/ 	.byte	0x04, 0x1c
        /*009a*/ 	.short	(.L_39 - .L_38)


	//   ....[0]....
.L_38:
        /*009c*/ 	.word	0x000000b0


	//   ....[1]....
        /*00a0*/ 	.word	0x00000510


	//   ....[2]....
        /*00a4*/ 	.word	0x00000610


	//   ....[3]....
        /*00a8*/ 	.word	0x00001c70


	//----- nvinfo : EIATTR_CRS_STACK_SIZE
	.align		4
.L_39:
        /*00ac*/ 	.byte	0x04, 0x1e
        /*00ae*/ 	.short	(.L_41 - .L_40)
.L_40:
        /*00b0*/ 	.word	0x00000000


	//----- nvinfo : EIATTR_CBANK_PARAM_SIZE
	.align		4
.L_41:
        /*00b4*/ 	.byte	0x03, 0x19
        /*00b6*/ 	.short	0x002c


	//----- nvinfo : EIATTR_PARAM_CBANK
	.align		4
        /*00b8*/ 	.byte	0x04, 0x0a
        /*00ba*/ 	.short	(.L_43 - .L_42)
	.align		4
.L_42:
        /*00bc*/ 	.word	index@(.nv.constant0._Z12make_histoXYPfPPP4NodeS3_iiffi)
        /*00c0*/ 	.short	0x0380
        /*00c2*/ 	.short	0x002c


	//----- nvinfo : EIATTR_SW_WAR
	.align		4
.L_43:
        /*00c4*/ 	.byte	0x04, 0x36
        /*00c6*/ 	.short	(.L_45 - .L_44)
.L_44:
        /*00c8*/ 	.word	0x00000008
.L_45:


//--------------------- .nv.info._Z12make_histoXXPfPPP4Nodeiiffi --------------------------
	.section	.nv.info._Z12make_histoXXPfPPP4Nodeiiffi,"",@"SHT_CUDA_INFO"
	.sectionflags	@""
	.align	4


	//----- nvinfo : EIATTR_CUDA_API_VERSION
	.align		4
        /*0000*/ 	.byte	0x04, 0x37
        /*0002*/ 	.short	(.L_47 - .L_46)
.L_46:
        /*0004*/ 	.word	0x00000082


	//----- nvinfo : EIATTR_KPARAM_INFO
	.align		4
.L_47:
        /*0008*/ 	.byte	0x04, 0x17
        /*000a*/ 	.short	(.L_49 - .L_48)
.L_48:
        /*000c*/ 	.word	0x00000000
        /*0010*/ 	.short	0x0006
        /*0012*/ 	.short	0x0020
        /*0014*/ 	.byte	0x00, 0xf0, 0x11, 0x00


	//----- nvinfo : EIATTR_KPARAM_INFO
	.align		4
.L_49:
        /*0018*/ 	.byte	0x04, 0x17
        /*001a*/ 	.short	(.L_51 - .L_50)
.L_50:
        /*001c*/ 	.word	0x00000000
        /*0020*/ 	.short	0x0005
        /*0022*/ 	.short	0x001c
        /*0024*/ 	.byte	0x00, 0xf0, 0x11, 0x00


	//----- nvinfo : EIATTR_KPARAM_INFO
	.align		4
.L_51:
        /*0028*/ 	.byte	0x04, 0x17
        /*002a*/ 	.short	(.L_53 - .L_52)
.L_52:
        /*002c*/ 	.word	0x00000000
        /*0030*/ 	.short	0x0004
        /*0032*/ 	.short	0x0018
        /*0034*/ 	.byte	0x00, 0xf0, 0x11, 0x00


	//----- nvinfo : EIATTR_KPARAM_INFO
	.align		4
.L_53:
        /*0038*/ 	.byte	0x04, 0x17
        /*003a*/ 	.short	(.L_55 - .L_54)
.L_54:
        /*003c*/ 	.word	0x00000000
        /*0040*/ 	.short	0x0003
        /*0042*/ 	.short	0x0014
        /*0044*/ 	.byte	0x00, 0xf0, 0x11, 0x00


	//----- nvinfo : EIATTR_KPARAM_INFO
	.align		4
.L_55:
        /*0048*/ 	.byte	0x04, 0x17
        /*004a*/ 	.short	(.L_57 - .L_56)
.L_56:
        /*004c*/ 	.word	0x00000000
        /*0050*/ 	.short	0x0002
        /*0052*/ 	.short	0x0010
        /*0054*/ 	.byte	0x00, 0xf0, 0x11, 0x00


	//----- nvinfo : EIATTR_KPARAM_INFO
	.align		4
.L_57:
        /*0058*/ 	.byte	0x04, 0x17
        /*005a*/ 	.short	(.L_59 - .L_58)
.L_58:
        /*005c*/ 	.word	0x00000000
        /*0060*/ 	.short	0x0001
        /*0062*/ 	.short	0x0008
        /*0064*/ 	.byte	0x00, 0xf5, 0x21, 0x00


	//----- nvinfo : EIATTR_KPARAM_INFO
	.align		4
.L_59:
        /*0068*/ 	.byte	0x04, 0x17
        /*006a*/ 	.short	(.L_61 - .L_60)
.L_60:
        /*006c*/ 	.word	0x00000000
        /*0070*/ 	.short	0x0000
        /*0072*/ 	.short	0x0000
        /*0074*/ 	.byte	0x00, 0xf5, 0x21, 0x00


	//----- nvinfo : EIATTR_SPARSE_MMA_MASK
	.align		4
.L_61:
        /*0078*/ 	.byte	0x03, 0x50
        /*007a*/ 	.short	0x0000


	//----- nvinfo : EIATTR_MAXREG_COUNT
	.align		4
        /*007c*/ 	.byte	0x03, 0x1b
        /*007e*/ 	.short	0x00ff


	//----- nvinfo : EIATTR_MERCURY_ISA_VERSION
	.align		4
        /*0080*/ 	.byte	0x03, 0x5f
        /*0082*/ 	.short	0x0101


	//----- nvinfo : EIATTR_VRC_CTA_INIT_COUNT
	.align		4
        /*0084*/ 	.byte	0x02, 0x4a
	.zero		1
	.zero		1


	//----- nvinfo : EIATTR_EXIT_INSTR_OFFSETS
	.align		4
        /*0088*/ 	.byte	0x04, 0x1c
        /*008a*/ 	.short	(.L_63 - .L_62)


	//   ....[0]....
.L_62:
        /*008c*/ 	.word	0x000000b0


	//   ....[1]....
        /*0090*/ 	.word	0x00000510


	//   ....[2]....
        /*0094*/ 	.word	0x00004090


	//   ....[3]....
        /*0098*/ 	.word	0x000040b0


	//   ....[4]....
        /*009c*/ 	.word	0x000055f0


	//----- nvinfo : EIATTR_CRS_STACK_SIZE
	.align		4
.L_63:
        /*00a0*/ 	.byte	0x04, 0x1e
        /*00a2*/ 	.short	(.L_65 - .L_64)
.L_64:
        /*00a4*/ 	.word	0x00000000


	//----- nvinfo : EIATTR_CBANK_PARAM_SIZE
	.align		4
.L_65:
        /*00a8*/ 	.byte	0x03, 0x19
        /*00aa*/ 	.short	0x0024


	//----- nvinfo : EIATTR_PARAM_CBANK
	.align		4
        /*00ac*/ 	.byte	0x04, 0x0a
        /*00ae*/ 	.short	(.L_67 - .L_66)
	.align		4
.L_66:
        /*00b0*/ 	.word	index@(.nv.constant0._Z12make_histoXXPfPPP4Nodeiiffi)
        /*00b4*/ 	.short	0x0380
        /*00b6*/ 	.short	0x0024


	//----- nvinfo : EIATTR_SW_WAR
	.align		4
.L_67:
        /*00b8*/ 	.byte	0x04, 0x36
        /*00ba*/ 	.short	(.L_69 - .L_68)
.L_68:
        /*00bc*/ 	.word	0x00000008
.L_69:


//--------------------- .nv.callgraph             --------------------------
	.section	.nv.callgraph,"",@"SHT_CUDA_CALLGRAPH"
	.align	4
	.sectionentsize	8
	.align		4
        /*0000*/ 	.word	0x00000000
	.align		4
        /*0004*/ 	.word	0xffffffff
	.align		4
        /*0008*/ 	.word	0x00000000
	.align		4
        /*000c*/ 	.word	0xfffffffe
	.align		4
        /*0010*/ 	.word	0x00000000
	.align		4
        /*0014*/ 	.word	0xfffffffd
	.align		4
        /*0018*/ 	.word	0x00000000
	.align		4
        /*001c*/ 	.word	0xfffffffc


//--------------------- .text._Z12make_histoXYPfPPP4NodeS3_iiffi --------------------------
	.section	.text._Z12make_histoXYPfPPP4NodeS3_iiffi,"ax",@progbits
	.align	128
        .global         _Z12make_histoXYPfPPP4NodeS3_iiffi
        .type           _Z12make_histoXYPfPPP4NodeS3_iiffi,@function
        .size           _Z12make_histoXYPfPPP4NodeS3_iiffi,(.L_x_260 - _Z12make_histoXYPfPPP4NodeS3_iiffi)
        .other          _Z12make_histoXYPfPPP4NodeS3_iiffi,@"STO_CUDA_ENTRY STV_DEFAULT"
_Z12make_histoXYPfPPP4NodeS3_iiffi:
.text._Z12make_histoXYPfPPP4NodeS3_iiffi:
[----:B------:R-:W-:Y:S01]  /*0000*/  LDC R1, c[0x0][0x37c] ;  /* 0x0000df00ff017b82 */ /* 0x000fe20000000800 */
[----:B------:R-:W0:Y:S07]  /*0010*/  S2R R3, SR_TID.X ;  /* 0x0000000000037919 */ /* 0x000e2e0000002100 */
[----:B------:R-:W0:Y:S01]  /*0020*/  S2UR UR4, SR_CTAID.X ;  /* 0x00000000000479c3 */ /* 0x000e220000002500 */
[----:B------:R-:W1:Y:S07]  /*0030*/  LDCU UR5, c[0x0][0x3a8] ;  /* 0x00007500ff0577ac */ /* 0x000e6e0008000800 */
[----:B------:R-:W0:Y:S08]  /*0040*/  LDC R6, c[0x0][0x360] ;  /* 0x0000d800ff067b82 */ /* 0x000e300000000800 */
[----:B------:R-:W2:Y:S01]  /*0050*/  LDC R0, c[0x0][0x398] ;  /* 0x0000e600ff007b82 */ /* 0x000ea20000000800 */
[----:B0-----:R-:W-:-:S05]  /*0060*/  IMAD R6, R6, UR4, R3 ;  /* 0x0000000406067c24 */ /* 0x001fca000f8e0203 */
[----:B-1----:R-:W-:Y:S01]  /*0070*/  LEA R6, R6, UR5, 0x1 ;  /* 0x0000000506067c11 */ /* 0x002fe2000f8e08ff */
[----:B--2---:R-:W-:-:S04]  /*0080*/  IMAD R5, R0, R0, RZ ;  /* 0x0000000000057224 */ /* 0x004fc800078e02ff */
[----:B------:R-:W-:-:S05]  /*0090*/  IMAD R3, R5, R0, RZ ;  /* 0x0000000005037224 */ /* 0x000fca00078e02ff */
[----:B------:R-:W-:-:S13]  /*00a0*/  ISETP.GE.AND P0, PT, R6, R3, PT ;  /* 0x000000030600720c */ /* 0x000fda0003f06270 */
[----:B------:R-:W-:Y:S05]  /*00b0*/  @P0 EXIT ;  /* 0x000000000000094d */ /* 0x000fea0003800000 */
[----:B------:R-:W-:Y:S01]  /*00c0*/  IABS R4, R0 ;  /* 0x0000000000047213 */ /* 0x000fe20000000000 */
[----:B------:R-:W0:Y:S01]  /*00d0*/  LDC.64 R24, c[0x0][0x388] ;  /* 0x0000e200ff187b82 */ /* 0x000e220000000a00 */
[----:B------:R-:W-:Y:S01]  /*00e0*/  IABS R14, R6 ;  /* 0x00000006000e7213 */ /* 0x000fe20000000000 */
[----:B------:R-:W1:Y:S01]  /*00f0*/  LDCU.64 UR4, c[0x0][0x358] ;  /* 0x00006b00ff0477ac */ /* 0x000e620008000a00 */
[----:B------:R-:W2:Y:S01]  /*0100*/  I2F.RP R7, R4 ;  /* 0x0000000400077306 */ /* 0x000ea20000209400 */
[----:B------:R-:W-:Y:S02]  /*0110*/  ISETP.GE.AND P1, PT, R6, RZ, PT ;  /* 0x000000ff0600720c */ /* 0x000fe40003f26270 */
[----:B------:R-:W-:-:S05]  /*0120*/  LOP3.LUT R11, RZ, R0, RZ, 0x33, !PT ;  /* 0x00000000ff0b7212 */ /* 0x000fca00078e33ff */
[----:B--2---:R-:W2:Y:S02]  /*0130*/  MUFU.RCP R7, R7 ;  /* 0x0000000700077308 */ /* 0x004ea40000001000 */
[----:B--2---:R-:W-:-:S06]  /*0140*/  IADD3 R2, PT, PT, R7, 0xffffffe, RZ ;  /* 0x0ffffffe07027810 */ /* 0x004fcc0007ffe0ff */
[----:B------:R2:W3:Y:S02]  /*0150*/  F2I.FTZ.U32.TRUNC.NTZ R3, R2 ;  /* 0x0000000200037305 */ /* 0x0004e4000021f000 */
[----:B--2---:R-:W-:Y:S01]  /*0160*/  HFMA2 R2, -RZ, RZ, 0, 0 ;  /* 0x00000000ff027431 */ /* 0x004fe200000001ff */
[----:B---3--:R-:W-:-:S05]  /*0170*/  IADD3 R9, PT, PT, RZ, -R3, RZ ;  /* 0x80000003ff097210 */ /* 0x008fca0007ffe0ff */
[----:B------:R-:W-:-:S04]  /*0180*/  IMAD R9, R9, R4, RZ ;  /* 0x0000000409097224 */ /* 0x000fc800078e02ff */
[----:B------:R-:W-:-:S06]  /*0190*/  IMAD.HI.U32 R10, R3, R9, R2 ;  /* 0x00000009030a7227 */ /* 0x000fcc00078e0002 */
[----:B------:R-:W-:-:S04]  /*01a0*/  IMAD.HI.U32 R3, R10, R14, RZ ;  /* 0x0000000e0a037227 */ /* 0x000fc800078e00ff */
[----:B------:R-:W-:-:S04]  /*01b0*/  IMAD.MOV R3, RZ, RZ, -R3 ;  /* 0x000000ffff037224 */ /* 0x000fc800078e0a03 */
[----:B------:R-:W-:-:S05]  /*01c0*/  IMAD R3, R4, R3, R14 ;  /* 0x0000000304037224 */ /* 0x000fca00078e020e */
[----:B------:R-:W-:-:S13]  /*01d0*/  ISETP.GT.U32.AND P0, PT, R4, R3, PT ;  /* 0x000000030400720c */ /* 0x000fda0003f04070 */
[----:B------:R-:W-:-:S04]  /*01e0*/  @!P0 IADD3 R3, PT, PT, R3, -R4, RZ ;  /* 0x8000000403038210 */ /* 0x000fc80007ffe0ff */
[----:B------:R-:W-:-:S13]  /*01f0*/  ISETP.GT.U32.AND P0, PT, R4, R3, PT ;  /* 0x000000030400720c */ /* 0x000fda0003f04070 */
[----:B------:R-:W-:Y:S02]  /*0200*/  @!P0 IADD3 R3, PT, PT, R3, -R4, RZ ;  /* 0x8000000403038210 */ /* 0x000fe40007ffe0ff */
[----:B------:R-:W-:-:S03]  /*0210*/  ISETP.NE.AND P0, PT, R0, RZ, PT ;  /* 0x000000ff0000720c */ /* 0x000fc60003f05270 */
[----:B------:R-:W-:-:S05]  /*0220*/  @!P1 IMAD.MOV R3, RZ, RZ, -R3 ;  /* 0x000000ffff039224 */ /* 0x000fca00078e0a03 */
[----:B------:R-:W-:-:S05]  /*0230*/  SEL R3, R11, R3, !P0 ;  /* 0x000000030b037207 */ /* 0x000fca0004000000 */
[----:B0-----:R-:W-:-:S05]  /*0240*/  IMAD.WIDE R24, R3, 0x8, R24 ;  /* 0x0000000803187825 */ /* 0x001fca00078e0218 */
[----:B-1----:R-:W2:Y:S01]  /*0250*/  LDG.E.64 R2, desc[UR4][R24.64] ;  /* 0x0000000418027981 */ /* 0x002ea2000c1e1b00 */
[-C--:B------:R-:W-:Y:S02]  /*0260*/  IABS R12, R5.reuse ;  /* 0x00000005000c7213 */ /* 0x080fe40000000000 */
[----:B------:R-:W-:Y:S02]  /*0270*/  IABS R15, R5 ;  /* 0x00000005000f7213 */ /* 0x000fe40000000000 */
[----:B------:R-:W0:Y:S08]  /*0280*/  I2F.RP R7, R12 ;  /* 0x0000000c00077306 */ /* 0x000e300000209400 */
[----:B0-----:R-:W0:Y:S02]  /*0290*/  MUFU.RCP R7, R7 ;  /* 0x0000000700077308 */ /* 0x001e240000001000 */
[----:B0-----:R-:W-:-:S06]  /*02a0*/  IADD3 R8, PT, PT, R7, 0xffffffe, RZ ;  /* 0x0ffffffe07087810 */ /* 0x001fcc0007ffe0ff */
[----:B------:R0:W1:Y:S02]  /*02b0*/  F2I.FTZ.U32.TRUNC.NTZ R9, R8 ;  /* 0x0000000800097305 */ /* 0x000064000021f000 */
[----:B0-----:R-:W-:Y:S01]  /*02c0*/  IMAD.MOV.U32 R8, RZ, RZ, RZ ;  /* 0x000000ffff087224 */ /* 0x001fe200078e00ff */
[----:B-1----:R-:W-:-:S05]  /*02d0*/  IADD3 R13, PT, PT, RZ, -R9, RZ ;  /* 0x80000009ff0d7210 */ /* 0x002fca0007ffe0ff */
[----:B------:R-:W-:-:S04]  /*02e0*/  IMAD R13, R13, R12, RZ ;  /* 0x0000000c0d0d7224 */ /* 0x000fc800078e02ff */
[----:B------:R-:W-:Y:S01]  /*02f0*/  IMAD.HI.U32 R9, R9, R13, R8 ;  /* 0x0000000d09097227 */ /* 0x000fe200078e0008 */
[----:B------:R-:W-:-:S05]  /*0300*/  IADD3 R13, PT, PT, RZ, -R15, RZ ;  /* 0x8000000fff0d7210 */ /* 0x000fca0007ffe0ff */
[----:B------:R-:W-:-:S04]  /*0310*/  IMAD.HI.U32 R37, R9, R14, RZ ;  /* 0x0000000e09257227 */ /* 0x000fc800078e00ff */
[----:B------:R-:W-:-:S05]  /*0320*/  IMAD R7, R37, R13, R14 ;  /* 0x0000000d25077224 */ /* 0x000fca00078e020e */
[----:B------:R-:W-:-:S13]  /*0330*/  ISETP.GT.U32.AND P2, PT, R12, R7, PT ;  /* 0x000000070c00720c */ /* 0x000fda0003f44070 */
[-C--:B------:R-:W-:Y:S01]  /*0340*/  @!P2 IADD3 R7, PT, PT, R7, -R12.reuse, RZ ;  /* 0x8000000c0707a210 */ /* 0x080fe20007ffe0ff */
[----:B------:R-:W-:Y:S01]  /*0350*/  @!P2 VIADD R37, R37, 0x1 ;  /* 0x000000012525a836 */ /* 0x000fe20000000000 */
[----:B------:R-:W-:Y:S02]  /*0360*/  ISETP.NE.AND P2, PT, R5, RZ, PT ;  /* 0x000000ff0500720c */ /* 0x000fe40003f45270 */
[----:B------:R-:W-:Y:S02]  /*0370*/  ISETP.GE.U32.AND P1, PT, R7, R12, PT ;  /* 0x0000000c0700720c */ /* 0x000fe40003f26070 */
[----:B------:R-:W-:-:S04]  /*0380*/  LOP3.LUT R7, R6, R5, RZ, 0x3c, !PT ;  /* 0x0000000506077212 */ /* 0x000fc800078e3cff */
[----:B------:R-:W-:-:S07]  /*0390*/  ISETP.GE.AND P3, PT, R7, RZ, PT ;  /* 0x000000ff0700720c */ /* 0x000fce0003f66270 */
[----:B------:R-:W-:-:S06]  /*03a0*/  @P1 IADD3 R37, PT, PT, R37, 0x1, RZ ;  /* 0x0000000125251810 */ /* 0x000fcc0007ffe0ff */
[----:B------:R-:W-:Y:S02]  /*03b0*/  @!P3 IADD3 R37, PT, PT, -R37, RZ, RZ ;  /* 0x000000ff2525b210 */ /* 0x000fe40007ffe1ff */
[----:B------:R-:W-:-:S04]  /*03c0*/  @!P2 LOP3.LUT R37, RZ, R5, RZ, 0x33, !PT ;  /* 0x00000005ff25a212 */ /* 0x000fc800078e33ff */
[----:B------:R-:W-:-:S05]  /*03d0*/  IADD3 R7, PT, PT, -R37, RZ, RZ ;  /* 0x000000ff25077210 */ /* 0x000fca0007ffe1ff */
[----:B------:R-:W-:-:S05]  /*03e0*/  IMAD R5, R5, R7, R6 ;  /* 0x0000000705057224 */ /* 0x000fca00078e0206 */
[----:B------:R-:W-:Y:S02]  /*03f0*/  IABS R7, R5 ;  /* 0x0000000500077213 */ /* 0x000fe40000000000 */
[----:B------:R-:W-:-:S03]  /*0400*/  LOP3.LUT R0, R5, R0, RZ, 0x3c, !PT ;  /* 0x0000000005007212 */ /* 0x000fc600078e3cff */
[----:B------:R-:W-:Y:S01]  /*0410*/  IMAD.HI.U32 R10, R10, R7, RZ ;  /* 0x000000070a0a7227 */ /* 0x000fe200078e00ff */
[----:B------:R-:W-:-:S03]  /*0420*/  ISETP.GE.AND P3, PT, R0, RZ, PT ;  /* 0x000000ff0000720c */ /* 0x000fc60003f66270 */
[----:B------:R-:W-:-:S04]  /*0430*/  IMAD.MOV R6, RZ, RZ, -R10 ;  /* 0x000000ffff067224 */ /* 0x000fc800078e0a0a */
[----:B------:R-:W-:-:S05]  /*0440*/  IMAD R7, R4, R6, R7 ;  /* 0x0000000604077224 */ /* 0x000fca00078e0207 */
[----:B------:R-:W-:-:S13]  /*0450*/  ISETP.GT.U32.AND P2, PT, R4, R7, PT ;  /* 0x000000070400720c */ /* 0x000fda0003f44070 */
[-C--:B------:R-:W-:Y:S02]  /*0460*/  @!P2 IADD3 R7, PT, PT, R7, -R4.reuse, RZ ;  /* 0x800000040707a210 */ /* 0x080fe40007ffe0ff */
[----:B------:R-:W-:Y:S02]  /*0470*/  @!P2 IADD3 R10, PT, PT, R10, 0x1, RZ ;  /* 0x000000010a0aa810 */ /* 0x000fe40007ffe0ff */
[----:B------:R-:W-:-:S13]  /*0480*/  ISETP.GE.U32.AND P1, PT, R7, R4, PT ;  /* 0x000000040700720c */ /* 0x000fda0003f26070 */
[----:B------:R-:W-:-:S05]  /*0490*/  @P1 IADD3 R10, PT, PT, R10, 0x1, RZ ;  /* 0x000000010a0a1810 */ /* 0x000fca0007ffe0ff */
[----:B------:R-:W-:-:S05]  /*04a0*/  @!P3 IMAD.MOV R10, RZ, RZ, -R10 ;  /* 0x000000ffff0ab224 */ /* 0x000fca00078e0a0a */
[----:B------:R-:W-:-:S05]  /*04b0*/  SEL R36, R11, R10, !P0 ;  /* 0x0000000a0b247207 */ /* 0x000fca0004000000 */
[----:B--2---:R-:W-:-:S06]  /*04c0*/  IMAD.WIDE R2, R36, 0x8, R2 ;  /* 0x0000000824027825 */ /* 0x004fcc00078e0202 */
[----:B------:R-:W2:Y:S02]  /*04d0*/  LD.E.64 R2, desc[UR4][R2.64] ;  /* 0x0000000402027980 */ /* 0x000ea4000c101b00 */
[----:B--2---:R-:W-:-:S05]  /*04e0*/  IMAD.WIDE R4, R37, 0x18, R2 ;  /* 0x0000001825047825 */ /* 0x004fca00078e0202 */
[----:B------:R-:W2:Y:S02]  /*04f0*/  LD.E R0, desc[UR4][R4.64+0xc] ;  /* 0x00000c0404007980 */ /* 0x000ea4000c101900 */
[----:B--2---:R-:W-:-:S13]  /*0500*/  ISETP.GE.AND P0, PT, R0, 0x1, PT ;  /* 0x000000010000780c */ /* 0x004fda0003f06270 */
[----:B------:R-:W-:Y:S05]  /*0510*/  @!P0 EXIT ;  /* 0x000000000000894d */ /* 0x000fea0003800000 */
[----:B------:R-:W0:Y:S01]  /*0520*/  LDC R7, c[0x0][0x3a0] ;  /* 0x0000e800ff077b82 */ /* 0x000e220000000800 */
[----:B------:R-:W1:Y:S02]  /*0530*/  LDCU UR6, c[0x0][0x39c] ;  /* 0x00007380ff0677ac */ /* 0x000e640008000800 */
[----:B-1----:R-:W-:Y:S01]  /*0540*/  I2FP.F32.S32 R0, UR6 ;  /* 0x0000000600007c45 */ /* 0x002fe20008201400 */
[----:B0-----:R-:W0:Y:S08]  /*0550*/  MUFU.RCP R2, R7 ;  /* 0x0000000700027308 */ /* 0x001e300000001000 */
[----:B------:R-:W1:Y:S01]  /*0560*/  FCHK P0, R0, R7 ;  /* 0x0000000700007302 */ /* 0x000e620000000000 */
[----:B0-----:R-:W-:-:S04]  /*0570*/  FFMA R3, R2, -R7, 1 ;  /* 0x3f80000002037423 */ /* 0x001fc80000000807 */
[----:B------:R-:W-:-:S04]  /*0580*/  FFMA R3, R2, R3, R2 ;  /* 0x0000000302037223 */ /* 0x000fc80000000002 */
[----:B------:R-:W-:-:S04]  /*0590*/  FFMA R35, R0, R3, RZ ;  /* 0x0000000300237223 */ /* 0x000fc800000000ff */
[----:B------:R-:W-:-:S04]  /*05a0*/  FFMA R2, R35, -R7, R0 ;  /* 0x8000000723027223 */ /* 0x000fc80000000000 */
[----:B------:R-:W-:Y:S01]  /*05b0*/  FFMA R35, R3, R2, R35 ;  /* 0x0000000203237223 */ /* 0x000fe20000000023 */
[----:B-1----:R-:W-:Y:S06]  /*05c0*/  @!P0 BRA `(.L_x_0) ;  /* 0x0000000000088947 */ /* 0x002fec0003800000 */
[----:B------:R-:W-:-:S07]  /*05d0*/  MOV R2, 0x5f0 ;  /* 0x000005f000027802 */ /* 0x000fce0000000f00 */
[----:B------:R-:W-:Y:S05]  /*05e0*/  CALL.REL.NOINC `($__internal_1_$__cuda_sm3x_div_rn_noftz_f32_slowpath) ;  /* 0x0000001400f87944 */ /* 0x000fea0003c00000 */
.L_x_0:
[----:B------:R-:W0:Y:S02]  /*05f0*/  LDC R0, c[0x0][0x398] ;  /* 0x0000e600ff007b82 */ /* 0x000e240000000800 */
[----:B0-----:R-:W-:-:S13]  /*0600*/  ISETP.GE.AND P0, PT, R0, 0x1, PT ;  /* 0x000000010000780c */ /* 0x001fda0003f06270 */
[----:B------:R-:W-:Y:S05]  /*0610*/  @!P0 EXIT ;  /* 0x000000000000894d */ /* 0x000fea0003800000 */
[----:B------:R0:W5:Y:S01]  /*0620*/  LD.E R34, desc[UR4][R4.64+0x8] ;  /* 0x0000080404227980 */ /* 0x000162000c101900 */
[----:B------:R-:W1:Y:S03]  /*0630*/  LDC.64 R8, c[0x0][0x3a0] ;  /* 0x0000e800ff087b82 */ /* 0x000e660000000a00 */
[----:B------:R0:W5:Y:S01]  /*0640*/  LD.E.64 R22, desc[UR4][R4.64] ;  /* 0x0000000404167980 */ /* 0x000162000c101b00 */
[----:B------:R-:W-:Y:S01]  /*0650*/  UMOV UR6, 0xe8584caa ;  /* 0xe8584caa00067882 */ /* 0x000fe20000000000 */
[----:B------:R-:W-:Y:S01]  /*0660*/  UMOV UR7, 0x3ffbb67a ;  /* 0x3ffbb67a00077882 */ /* 0x000fe20000000000 */
[----:B------:R-:W-:Y:S01]  /*0670*/  MOV R32, RZ ;  /* 0x000000ff00207202 */ /* 0x000fe20000000f00 */
[----:B-1----:R-:W-:Y:S01]  /*0680*/  F2F.F64.F32 R6, R9 ;  /* 0x0000000900067310 */ /* 0x002fe20000201800 */
[----:B------:R-:W-:-:S07]  /*0690*/  FFMA R33, R8, R8, 1 ;  /* 0x3f80000008217423 */ /* 0x000fce0000000008 */
[----:B------:R-:W1:Y:S02]  /*06a0*/  F2F.F64.F32 R2, R8 ;  /* 0x0000000800027310 */ /* 0x000e640000201800 */
[----:B-1----:R-:W-:-:S10]  /*06b0*/  DFMA R2, R6, UR6, R2 ;  /* 0x0000000606027c2b */ /* 0x002fd40008000002 */
[----:B------:R-:W1:Y:S02]  /*06c0*/  F2F.F32.F64 R2, R2 ;  /* 0x0000000200027310 */ /* 0x000e640000301000 */
[----:B01----:R-:W-:-:S07]  /*06d0*/  FMUL R31, R2, R2 ;  /* 0x00000002021f7220 */ /* 0x003fce0000400000 */
.L_x_49:
[----:B0-----:R-:W0:Y:S01]  /*06e0*/  LDC.64 R20, c[0x0][0x388] ;  /* 0x0000e200ff147b82 */ /* 0x001e220000000a00 */
[----:B-1----:R-:W1:Y:S07]  /*06f0*/  LDCU UR6, c[0x0][0x398] ;  /* 0x00007300ff0677ac */ /* 0x002e6e0008000800 */
[----:B------:R-:W2:Y:S01]  /*0700*/  LDC.64 R18, c[0x0][0x390] ;  /* 0x0000e400ff127b82 */ /* 0x000ea20000000a00 */
[----:B0-----:R-:W-:-:S05]  /*0710*/  IMAD.WIDE.U32 R20, R32, 0x8, R20 ;  /* 0x0000000820147825 */ /* 0x001fca00078e0014 */
[----:B-----5:R-:W3:Y:S04]  /*0720*/  LDG.E.64 R2, desc[UR4][R20.64] ;  /* 0x0000000414027981 */ /* 0x020ee8000c1e1b00 */
[----:B---3--:R-:W3:Y:S04]  /*0730*/  LD.E.64 R2, desc[UR4][R2.64] ;  /* 0x0000000402027980 */ /* 0x008ee8000c101b00 */
[----:B---3--:R-:W3:Y:S01]  /*0740*/  LD.E R5, desc[UR4][R2.64] ;  /* 0x0000000402057980 */ /* 0x008ee2000c101900 */
[C---:B--2---:R-:W-:Y:S01]  /*0750*/  IMAD.WIDE.U32 R18, R32.reuse, 0x8, R18 ;  /* 0x0000000820127825 */ /* 0x044fe200078e0012 */
[----:B------:R-:W-:Y:S01]  /*0760*/  IADD3 R32, PT, PT, R32, 0x1, RZ ;  /* 0x0000000120207810 */ /* 0x000fe20007ffe0ff */
[----:B------:R-:W-:Y:S01]  /*0770*/  BSSY B4, `(.L_x_1) ;  /* 0x000014e000047945 */ /* 0x000fe20003800000 */
[----:B------:R-:W-:-:S02]  /*0780*/  MOV R30, RZ ;  /* 0x000000ff001e7202 */ /* 0x000fc40000000f00 */
[----:B-1----:R-:W-:Y:S01]  /*0790*/  ISETP.NE.AND P0, PT, R32, UR6, PT ;  /* 0x0000000620007c0c */ /* 0x002fe2000bf05270 */
[----:B---3-5:R-:W-:-:S06]  /*07a0*/  FADD R5, -R22, R5 ;  /* 0x0000000516057221 */ /* 0x028fcc0000000100 */
[----:B------:R-:W0:Y:S02]  /*07b0*/  F2I.U32.TRUNC.NTZ R5, R5 ;  /* 0x0000000500057305 */ /* 0x000e24000020f000 */
[----:B0-----:R-:W-:-:S07]  /*07c0*/  IMAD R17, R5, R5, RZ ;  /* 0x0000000505117224 */ /* 0x001fce00078e02ff */
.L_x_48:
[----:B-1---5:R-:W2:Y:S02]  /*07d0*/  LDG.E.64 R2, desc[UR4][R20.64] ;  /* 0x0000000414027981 */ /* 0x022ea4000c1e1b00 */
[----:B--2---:R-:W-:-:S06]  /*07e0*/  IMAD.WIDE.U32 R2, R30, 0x8, R2 ;  /* 0x000000081e027825 */ /* 0x004fcc00078e0002 */
[----:B------:R-:W2:Y:S04]  /*07f0*/  LD.E.64 R2, desc[UR4][R2.64] ;  /* 0x0000000402027980 */ /* 0x000ea8000c101b00 */
[----:B--2---:R-:W2:Y:S01]  /*0800*/  LD.E R0, desc[UR4][R2.64+0x4] ;  /* 0x0000040402007980 */ /* 0x004ea2000c101900 */
[----:B------:R-:W-:Y:S01]  /*0810*/  BSSY B3, `(.L_x_2) ;  /* 0x000013f000037945 */ /* 0x000fe20003800000 */
[----:B------:R-:W-:Y:S02]  /*0820*/  IMAD.MOV.U32 R16, RZ, RZ, RZ ;  /* 0x000000ffff107224 */ /* 0x000fe400078e00ff */
[----:B--2---:R-:W-:-:S06]  /*0830*/  FADD R0, -R23, R0 ;  /* 0x0000000017007221 */ /* 0x004fcc0000000100 */
[----:B0-----:R-:W0:Y:S02]  /*0840*/  F2I.U32.TRUNC.NTZ R0, R0 ;  /* 0x0000000000007305 */ /* 0x001e24000020f000 */
[----:B0-----:R-:W-:-:S07]  /*0850*/  IMAD R15, R0, R0, R17 ;  /* 0x00000000000f7224 */ /* 0x001fce00078e0211 */
.L_x_47:
[----:B-1---5:R-:W2:Y:S01]  /*0860*/  LDG.E.64 R2, desc[UR4][R20.64] ;  /* 0x0000000414027981 */ /* 0x022ea2000c1e1b00 */
[----:B0-----:R-:W0:Y:S01]  /*0870*/  LDCU UR6, c[0x0][0x398] ;  /* 0x00007300ff0677ac */ /* 0x001e220008000800 */
[----:B--2---:R-:W-:-:S06]  /*0880*/  IMAD.WIDE.U32 R2, R30, 0x8, R2 ;  /* 0x000000081e027825 */ /* 0x004fcc00078e0002 */
[----:B------:R-:W2:Y:S02]  /*0890*/  LD.E.64 R2, desc[UR4][R2.64] ;  /* 0x0000000402027980 */ /* 0x000ea4000c101b00 */
[----:B--2---:R-:W-:-:S06]  /*08a0*/  IMAD.WIDE.U32 R4, R16, 0x18, R2 ;  /* 0x0000001810047825 */ /* 0x004fcc00078e0002 */
[----:B------:R-:W2:Y:S01]  /*08b0*/  LD.E R5, desc[UR4][R4.64+0x8] ;  /* 0x0000080404057980 */ /* 0x000ea2000c101900 */
[----:B------:R-:W-:Y:S01]  /*08c0*/  MOV R7, R16 ;  /* 0x0000001000077202 */ /* 0x000fe20000000f00 */
[----:B------:R-:W-:Y:S01]  /*08d0*/  BSSY B2, `(.L_x_3) ;  /* 0x0000131000027945 */ /* 0x000fe20003800000 */
[----:B------:R-:W-:-:S04]  /*08e0*/  IADD3 R16, PT, PT, R16, 0x1, RZ ;  /* 0x0000000110107810 */ /* 0x000fc80007ffe0ff */
[----:B0-----:R-:W-:Y:S01]  /*08f0*/  ISETP.NE.AND P1, PT, R16, UR6, PT ;  /* 0x0000000610007c0c */ /* 0x001fe2000bf25270 */
[----:B--2---:R-:W-:-:S06]  /*0900*/  FADD R0, -R34, R5 ;  /* 0x0000000522007221 */ /* 0x004fcc0000000100 */
[----:B------:R-:W0:Y:S02]  /*0910*/  F2I.U32.TRUNC.NTZ R0, R0 ;  /* 0x0000000000007305 */ /* 0x000e24000020f000 */
[----:B0-----:R-:W-:-:S05]  /*0920*/  IMAD R6, R0, R0, R15 ;  /* 0x0000000000067224 */ /* 0x001fca00078e020f */
[----:B------:R-:W-:-:S04]  /*0930*/  I2FP.F32.U32 R6, R6 ;  /* 0x0000000600067245 */ /* 0x000fc80000201000 */
[----:B------:R-:W-:-:S13]  /*0940*/  FSETP.GE.AND P2, PT, R31, R6, PT ;  /* 0x000000061f00720b */ /* 0x000fda0003f46000 */
[----:B------:R-:W-:Y:S05]  /*0950*/  @!P2 BRA `(.L_x_4) ;  /* 0x0000001000a0a947 */ /* 0x000fea0003800000 */
[----:B------:R-:W2:Y:S04]  /*0960*/  LDG.E.64 R4, desc[UR4][R18.64] ;  /* 0x0000000412047981 */ /* 0x000ea8000c1e1b00 */
[----:B------:R-:W3:Y:S01]  /*0970*/  LDG.E.64 R2, desc[UR4][R24.64] ;  /* 0x0000000418027981 */ /* 0x000ee2000c1e1b00 */
[----:B--2---:R-:W-:-:S04]  /*0980*/  IMAD.WIDE.U32 R4, R30, 0x8, R4 ;  /* 0x000000081e047825 */ /* 0x004fc800078e0004 */
[----:B---3--:R-:W-:Y:S02]  /*0990*/  IMAD.WIDE R2, R36, 0x8, R2 ;  /* 0x0000000824027825 */ /* 0x008fe400078e0202 */
[----:B------:R-:W2:Y:S04]  /*09a0*/  LD.E.64 R4, desc[UR4][R4.64] ;  /* 0x0000000404047980 */ /* 0x000ea8000c101b00 */
[----:B------:R-:W3:Y:S01]  /*09b0*/  LD.E.64 R2, desc[UR4][R2.64] ;  /* 0x0000000402027980 */ /* 0x000ee2000c101b00 */
[----:B--2---:R-:W-:-:S04]  /*09c0*/  IMAD.WIDE.U32 R26, R7, 0x18, R4 ;  /* 0x00000018071a7825 */ /* 0x004fc800078e0004 */
[----:B---3--:R-:W-:Y:S01]  /*09d0*/  IMAD.WIDE R28, R37, 0x18, R2 ;  /* 0x00000018251c7825 */ /* 0x008fe200078e0202 */
[----:B------:R-:W2:Y:S04]  /*09e0*/  LD.E R14, desc[UR4][R26.64+0xc] ;  /* 0x00000c041a0e7980 */ /* 0x000ea8000c101900 */
[----:B------:R-:W2:Y:S02]  /*09f0*/  LD.E R13, desc[UR4][R28.64+0xc] ;  /* 0x00000c041c0d7980 */ /* 0x000ea4000c101900 */
[----:B--2---:R-:W-:-:S04]  /*0a00*/  VIMNMX R0, PT, PT, R13, R14, PT ;  /* 0x0000000e0d007248 */ /* 0x004fc80003fe0100 */
[----:B------:R-:W-:-:S13]  /*0a10*/  ISETP.GE.AND P2, PT, R0, 0x1, PT ;  /* 0x000000010000780c */ /* 0x000fda0003f46270 */
[----:B------:R-:W-:Y:S05]  /*0a20*/  @!P2 BRA `(.L_x_4) ;  /* 0x00000010006ca947 */ /* 0x000fea0003800000 */
[----:B------:R-:W2:Y:S04]  /*0a30*/  LD.E.64 R26, desc[UR4][R26.64+0x10] ;  /* 0x000010041a1a7980 */ /* 0x000ea8000c101b00 */
[----:B------:R-:W5:Y:S01]  /*0a40*/  LD.E.64 R28, desc[UR4][R28.64+0x10] ;  /* 0x000010041c1c7980 */ /* 0x000f62000c101b00 */
[C---:B------:R-:W-:Y:S01]  /*0a50*/  LOP3.LUT R11, R14.reuse, 0x7ffffffc, RZ, 0xc0, !PT ;  /* 0x7ffffffc0e0b7812 */ /* 0x040fe200078ec0ff */
[----:B------:R-:W-:Y:S01]  /*0a60*/  HFMA2 R9, -RZ, RZ, 0, 0 ;  /* 0x00000000ff097431 */ /* 0x000fe200000001ff */
[----:B------:R-:W-:-:S03]  /*0a70*/  LOP3.LUT R10, R14, 0x3, RZ, 0xc0, !PT ;  /* 0x000000030e0a7812 */ /* 0x000fc600078ec0ff */
[----:B------:R-:W-:Y:S01]  /*0a80*/  IMAD.MOV R8, RZ, RZ, -R11 ;  /* 0x000000ffff087224 */ /* 0x000fe200078e0a0b */
[----:B--2---:R-:W-:-:S04]  /*0a90*/  IADD3 R12, P2, PT, R26, 0x20, RZ ;  /* 0x000000201a0c7810 */ /* 0x004fc80007f5e0ff */
[----:B------:R-:W-:-:S09]  /*0aa0*/  IADD3.X R7, PT, PT, RZ, R27, RZ, P2, !PT ;  /* 0x0000001bff077210 */ /* 0x000fd200017fe4ff */
.L_x_46:
[----:B------:R-:W-:Y:S01]  /*0ab0*/  ISETP.GE.U32.AND P3, PT, R14, 0x4, PT ;  /* 0x000000040e00780c */ /* 0x000fe20003f66070 */
[C---:B-1---5:R-:W-:Y:S01]  /*0ac0*/  IMAD.WIDE.U32 R2, R9.reuse, 0x10, R28 ;  /* 0x0000001009027825 */ /* 0x062fe200078e001c */
[----:B------:R-:W-:Y:S01]  /*0ad0*/  IADD3 R9, PT, PT, R9, 0x1, RZ ;  /* 0x0000000109097810 */ /* 0x000fe20007ffe0ff */
[----:B------:R-:W-:Y:S05]  /*0ae0*/  YIELD ;  /* 0x0000000000007946 */ /* 0x000fea0003800000 */
[----:B------:R-:W-:Y:S01]  /*0af0*/  BSSY B1, `(.L_x_5) ;  /* 0x000009c000017945 */ /* 0x000fe20003800000 */
[----:B------:R-:W5:Y:S01]  /*0b00*/  LD.E R6, desc[UR4][R2.64] ;  /* 0x0000000402067980 */ /* 0x000f62000c101900 */
[----:B------:R-:W-:-:S03]  /*0b10*/  ISETP.NE.AND P2, PT, R9, R13, PT ;  /* 0x0000000d0900720c */ /* 0x000fc60003f45270 */
[----:B------:R-:W5:Y:S04]  /*0b20*/  LD.E R5, desc[UR4][R2.64+0x4] ;  /* 0x0000040402057980 */ /* 0x000f68000c101900 */
[----:B------:R-:W5:Y:S04]  /*0b30*/  LD.E R4, desc[UR4][R2.64+0x8] ;  /* 0x0000080402047980 */ /* 0x000f68000c101900 */
[----:B0-----:R0:W5:Y:S02]  /*0b40*/  LD.E R3, desc[UR4][R2.64+0xc] ;  /* 0x00000c0402037980 */ /* 0x001164000c101900 */
[----:B0-----:R-:W-:Y:S01]  /*0b50*/  MOV R2, RZ ;  /* 0x000000ff00027202 */ /* 0x001fe20000000f00 */
[----:B------:R-:W-:Y:S06]  /*0b60*/  @!P3 BRA `(.L_x_6) ;  /* 0x000000080050b947 */ /* 0x000fec0003800000 */
[----:B------:R-:W-:Y:S01]  /*0b70*/  BSSY B0, `(.L_x_7) ;  /* 0x0000092000007945 */ /* 0x000fe20003800000 */
[----:B------:R-:W-:Y:S01]  /*0b80*/  IMAD.MOV.U32 R44, RZ, RZ, R12 ;  /* 0x000000ffff2c7224 */ /* 0x000fe200078e000c */
[----:B------:R-:W-:Y:S02]  /*0b90*/  MOV R45, R7 ;  /* 0x00000007002d7202 */ /* 0x000fe40000000f00 */
[----:B------:R-:W-:-:S07]  /*0ba0*/  MOV R2, R8 ;  /* 0x0000000800027202 */ /* 0x000fce0000000f00 */
.L_x_28:
[----:B------:R-:W2:Y:S04]  /*0bb0*/  LD.E R0, desc[UR4][R44.64+-0x1c] ;  /* 0xffffe4042c007980 */ /* 0x000ea8000c101900 */
[----:B0-----:R-:W3:Y:S04]  /*0bc0*/  LD.E R39, desc[UR4][R44.64+-0x20] ;  /* 0xffffe0042c277980 */ /* 0x001ee8000c101900 */
[----:B------:R-:W4:Y:S01]  /*0bd0*/  LD.E R41, desc[UR4][R44.64+-0x18] ;  /* 0xffffe8042c297980 */ /* 0x000f22000c101900 */
[----:B------:R-:W-:Y:S01]  /*0be0*/  IADD3 R2, PT, PT, R2, 0x4, RZ ;  /* 0x0000000402027810 */ /* 0x000fe20007ffe0ff */
[----:B------:R-:W-:Y:S05]  /*0bf0*/  YIELD ;  /* 0x0000000000007946 */ /* 0x000fea0003800000 */
[----:B------:R-:W-:Y:S01]  /*0c00*/  BSSY.RECONVERGENT B5, `(.L_x_8) ;  /* 0x000001f000057945 */ /* 0x000fe20003800200 */
[----:B------:R-:W-:Y:S01]  /*0c10*/  ISETP.NE.AND P3, PT, R2, RZ, PT ;  /* 0x000000ff0200720c */ /* 0x000fe20003f65270 */
[----:B--2--5:R-:W-:Y:S01]  /*0c20*/  FADD R0, -R5, R0 ;  /* 0x0000000005007221 */ /* 0x024fe20000000100 */
[----:B---3--:R-:W-:-:S03]  /*0c30*/  FADD R39, -R6, R39 ;  /* 0x0000002706277221 */ /* 0x008fc60000000100 */
[----:B------:R-:W-:Y:S01]  /*0c40*/  FMUL R0, R0, R0 ;  /* 0x0000000000007220 */ /* 0x000fe20000400000 */
[----:B----4-:R-:W-:-:S03]  /*0c50*/  FADD R41, -R4, R41 ;  /* 0x0000002904297221 */ /* 0x010fc60000000100 */
[----:B------:R-:W-:-:S04]  /*0c60*/  FFMA R0, R39, R39, R0 ;  /* 0x0000002727007223 */ /* 0x000fc80000000000 */
[----:B------:R-:W-:-:S05]  /*0c70*/  FFMA R39, R41, R41, R0 ;  /* 0x0000002929277223 */ /* 0x000fca0000000000 */
[----:B------:R-:W-:-:S13]  /*0c80*/  FSETP.GTU.AND P4, PT, R39, R33, PT ;  /* 0x000000212700720b */ /* 0x000fda0003f8c000 */
[----:B------:R-:W-:Y:S05]  /*0c90*/  @P4 BRA `(.L_x_9) ;  /* 0x0000000000544947 */ /* 0x000fea0003800000 */
[----:B------:R0:W5:Y:S01]  /*0ca0*/  LD.E R43, desc[UR4][R44.64+-0x14] ;  /* 0xffffec042c2b7980 */ /* 0x000162000c101900 */
[----:B------:R-:W-:Y:S01]  /*0cb0*/  VIADD R0, R39, 0xf3000000 ;  /* 0xf300000027007836 */ /* 0x000fe20000000000 */
[----:B------:R0:W1:Y:S01]  /*0cc0*/  MUFU.RSQ R38, R39 ;  /* 0x0000002700267308 */ /* 0x0000620000001400 */
[----:B------:R-:W-:Y:S03]  /*0cd0*/  BSSY.RECONVERGENT B6, `(.L_x_10) ;  /* 0x000000b000067945 */ /* 0x000fe60003800200 */
[----:B------:R-:W-:-:S13]  /*0ce0*/  ISETP.GT.U32.AND P4, PT, R0, 0x727fffff, PT ;  /* 0x727fffff0000780c */ /* 0x000fda0003f84070 */
[----:B01----:R-:W-:Y:S05]  /*0cf0*/  @!P4 BRA `(.L_x_11) ;  /* 0x000000000010c947 */ /* 0x003fea0003800000 */
[----:B------:R-:W-:Y:S02]  /*0d00*/  MOV R0, R39 ;  /* 0x0000002700007202 */ /* 0x000fe40000000f00 */
[----:B------:R-:W-:-:S07]  /*0d10*/  MOV R38, 0xd30 ;  /* 0x00000d3000267802 */ /* 0x000fce0000000f00 */
[----:B-----5:R-:W-:Y:S05]  /*0d20*/  CALL.REL.NOINC `($__internal_0_$__cuda_sm20_sqrt_rn_f32_slowpath) ;  /* 0x0000000c00d47944 */ /* 0x020fea0003c00000 */
[----:B------:R-:W-:Y:S05]  /*0d30*/  BRA `(.L_x_12) ;  /* 0x0000000000107947 */ /* 0x000fea0003800000 */
.L_x_11:
[----:B------:R-:W-:Y:S01]  /*0d40*/  FMUL.FTZ R40, R39, R38 ;  /* 0x0000002627287220 */ /* 0x000fe20000410000 */
[----:B------:R-:W-:-:S03]  /*0d50*/  FMUL.FTZ R0, R38, 0.5 ;  /* 0x3f00000026007820 */ /* 0x000fc60000410000 */
[----:B------:R-:W-:-:S04]  /*0d60*/  FFMA R39, -R40, R40, R39 ;  /* 0x0000002828277223 */ /* 0x000fc80000000127 */
[----:B------:R-:W-:-:S07]  /*0d70*/  FFMA R40, R39, R0, R40 ;  /* 0x0000000027287223 */ /* 0x000fce0000000028 */
.L_x_12:
[----:B------:R-:W-:Y:S05]  /*0d80*/  BSYNC.RECONVERGENT B6 ;  /* 0x0000000000067941 */ /* 0x000fea0003800200 */
.L_x_10:
[----:B------:R-:W0:Y:S01]  /*0d90*/  LDC.64 R38, c[0x0][0x380] ;  /* 0x0000e000ff267b82 */ /* 0x000e220000000a00 */
[----:B------:R-:W-:Y:S01]  /*0da0*/  FMUL R40, R40, R35 ;  /* 0x0000002328287220 */ /* 0x000fe20000400000 */
[----:B-----5:R-:W-:-:S03]  /*0db0*/  FMUL R43, R3, R43 ;  /* 0x0000002b032b7220 */ /* 0x020fc60000400000 */
[----:B------:R-:W0:Y:S02]  /*0dc0*/  F2I.TRUNC.NTZ R41, R40 ;  /* 0x0000002800297305 */ /* 0x000e24000020f100 */
[----:B0-----:R-:W-:-:S05]  /*0dd0*/  IMAD.WIDE R38, R41, 0x4, R38 ;  /* 0x0000000429267825 */ /* 0x001fca00078e0226 */
[----:B------:R0:W-:Y:S02]  /*0de0*/  REDG.E.ADD.F32.FTZ.RN.STRONG.GPU desc[UR4][R38.64], R43 ;  /* 0x0000002b260079a6 */ /* 0x0001e4000c12f304 */
.L_x_9:
[----:B------:R-:W-:Y:S05]  /*0df0*/  BSYNC.RECONVERGENT B5 ;  /* 0x0000000000057941 */ /* 0x000fea0003800200 */
.L_x_8:
[----:B------:R-:W2:Y:S04]  /*0e00*/  LD.E R0, desc[UR4][R44.64+-0xc] ;  /* 0xfffff4042c007980 */ /* 0x000ea8000c101900 */
[----:B0-----:R-:W3:Y:S04]  /*0e10*/  LD.E R39, desc[UR4][R44.64+-0x10] ;  /* 0xfffff0042c277980 */ /* 0x001ee8000c101900 */
[----:B------:R-:W4:Y:S01]  /*0e20*/  LD.E R41, desc[UR4][R44.64+-0x8] ;  /* 0xfffff8042c297980 */ /* 0x000f22000c101900 */
[----:B------:R-:W-:Y:S01]  /*0e30*/  BSSY.RECONVERGENT B5, `(.L_x_13) ;  /* 0x000001e000057945 */ /* 0x000fe20003800200 */
[----:B--2---:R-:W-:Y:S01]  /*0e40*/  FADD R0, -R5, R0 ;  /* 0x0000000005007221 */ /* 0x004fe20000000100 */
        /* <DEDUP_REMOVED lines=8> */
[----:B------:R-:W-:Y:S01]  /*0ed0*/  IADD3 R0, PT, PT, R39, -0xd000000, RZ ;  /* 0xf300000027007810 */ /* 0x000fe20007ffe0ff */
[----:B------:R0:W1:Y:S01]  /*0ee0*/  MUFU.RSQ R38, R39 ;  /* 0x0000002700267308 */ /* 0x0000620000001400 */
[----:B------:R-:W-:Y:S02]  /*0ef0*/  BSSY.RECONVERGENT B6, `(.L_x_15) ;  /* 0x000000b000067945 */ /* 0x000fe40003800200 */
[----:B------:R-:W-:-:S13]  /*0f00*/  ISETP.GT.U32.AND P4, PT, R0, 0x727fffff, PT ;  /* 0x727fffff0000780c */ /* 0x000fda0003f84070 */
[----:B0-----:R-:W-:Y:S05]  /*0f10*/  @!P4 BRA `(.L_x_16) ;  /* 0x000000000010c947 */ /* 0x001fea0003800000 */
[----:B------:R-:W-:Y:S02]  /*0f20*/  MOV R0, R39 ;  /* 0x0000002700007202 */ /* 0x000fe40000000f00 */
[----:B-1----:R-:W-:-:S07]  /*0f30*/  MOV R38, 0xf50 ;  /* 0x00000f5000267802 */ /* 0x002fce0000000f00 */
[----:B-----5:R-:W-:Y:S05]  /*0f40*/  CALL.REL.NOINC `($__internal_0_$__cuda_sm20_sqrt_rn_f32_slowpath) ;  /* 0x0000000c004c7944 */ /* 0x020fea0003c00000 */
[----:B------:R-:W-:Y:S05]  /*0f50*/  BRA `(.L_x_17) ;  /* 0x0000000000107947 */ /* 0x000fea0003800000 */
.L_x_16:
[----:B-1----:R-:W-:Y:S01]  /*0f60*/  FMUL.FTZ R40, R39, R38 ;  /* 0x0000002627287220 */ /* 0x002fe20000410000 */
[----:B------:R-:W-:-:S03]  /*0f70*/  FMUL.FTZ R0, R38, 0.5 ;  /* 0x3f00000026007820 */ /* 0x000fc60000410000 */
[----:B------:R-:W-:-:S04]  /*0f80*/  FFMA R39, -R40, R40, R39 ;  /* 0x0000002828277223 */ /* 0x000fc80000000127 */
[----:B------:R-:W-:-:S07]  /*0f90*/  FFMA R40, R39, R0, R40 ;  /* 0x0000000027287223 */ /* 0x000fce0000000028 */
.L_x_17:
[----:B------:R-:W-:Y:S05]  /*0fa0*/  BSYNC.RECONVERGENT B6 ;  /* 0x0000000000067941 */ /* 0x000fea0003800200 */
.L_x_15:
[----:B------:R-:W0:Y:S01]  /*0fb0*/  LDC.64 R38, c[0x0][0x380] ;  /* 0x0000e000ff267b82 */ /* 0x000e220000000a00 */
[----:B------:R-:W-:Y:S01]  /*0fc0*/  FMUL R40, R40, R35 ;  /* 0x0000002328287220 */ /* 0x000fe20000400000 */
[----:B-----5:R-:W-:-:S03]  /*0fd0*/  FMUL R43, R3, R43 ;  /* 0x0000002b032b7220 */ /* 0x020fc60000400000 */
[----:B------:R-:W0:Y:S02]  /*0fe0*/  F2I.TRUNC.NTZ R41, R40 ;  /* 0x0000002800297305 */ /* 0x000e24000020f100 */
[----:B0-----:R-:W-:-:S05]  /*0ff0*/  IMAD.WIDE R38, R41, 0x4, R38 ;  /* 0x0000000429267825 */ /* 0x001fca00078e0226 */
[----:B------:R0:W-:Y:S02]  /*1000*/  REDG.E.ADD.F32.FTZ.RN.STRONG.GPU desc[UR4][R38.64], R43 ;  /* 0x0000002b260079a6 */ /* 0x0001e4000c12f304 */
.L_x_14:
[----:B------:R-:W-:Y:S05]  /*1010*/  BSYNC.RECONVERGENT B5 ;  /* 0x0000000000057941 */ /* 0x000fea0003800200 */
.L_x_13:
        /* <DEDUP_REMOVED lines=22> */
.L_x_21:
[----:B------:R-:W-:Y:S01]  /*1180*/  FMUL.FTZ R40, R39, R38 ;  /* 0x0000002627287220 */ /* 0x000fe20000410000 */
[----:B------:R-:W-:-:S03]  /*1190*/  FMUL.FTZ R0, R38, 0.5 ;  /* 0x3f00000026007820 */ /* 0x000fc60000410000 */
[----:B------:R-:W-:-:S04]  /*11a0*/  FFMA R39, -R40, R40, R39 ;  /* 0x0000002828277223 */ /* 0x000fc80000000127 */
[----:B------:R-:W-:-:S07]  /*11b0*/  FFMA R40, R39, R0, R40 ;  /* 0x0000000027287223 */ /* 0x000fce0000000028 */
.L_x_22:
[----:B------:R-:W-:Y:S05]  /*11c0*/  BSYNC.RECONVERGENT B6 ;  /* 0x0000000000067941 */ /* 0x000fea0003800200 */
.L_x_20:
[----:B------:R-:W0:Y:S01]  /*11d0*/  LDC.64 R38, c[0x0][0x380] ;  /* 0x0000e000ff267b82 */ /* 0x000e220000000a00 */
[----:B------:R-:W-:Y:S01]  /*11e0*/  FMUL R40, R40, R35 ;  /* 0x0000002328287220 */ /* 0x000fe20000400000 */
[----:B-----5:R-:W-:-:S03]  /*11f0*/  FMUL R43, R3, R43 ;  /* 0x0000002b032b7220 */ /* 0x020fc60000400000 */
[----:B------:R-:W0:Y:S02]  /*1200*/  F2I.TRUNC.NTZ R41, R40 ;  /* 0x0000002800297305 */ /* 0x000e24000020f100 */
[----:B0-----:R-:W-:-:S05]  /*1210*/  IMAD.WIDE R38, R41, 0x4, R38 ;  /* 0x0000000429267825 */ /* 0x001fca00078e0226 */
[----:B------:R0:W-:Y:S02]  /*1220*/  REDG.E.ADD.F32.FTZ.RN.STRONG.GPU desc[UR4][R38.64], R43 ;  /* 0x0000002b260079a6 */ /* 0x0001e4000c12f304 */
.L_x_19:
[----:B------:R-:W-:Y:S05]  /*1230*/  BSYNC.RECONVERGENT B5 ;  /* 0x0000000000057941 */ /* 0x000fea0003800200 */
.L_x_18:
        /* <DEDUP_REMOVED lines=22> */
.L_x_26:
[----:B-1----:R-:W-:Y:S01]  /*13a0*/  FMUL.FTZ R40, R39, R38 ;  /* 0x0000002627287220 */ /* 0x002fe20000410000 */
[----:B------:R-:W-:-:S03]  /*13b0*/  FMUL.FTZ R0, R38, 0.5 ;  /* 0x3f00000026007820 */ /* 0x000fc60000410000 */
[----:B------:R-:W-:-:S04]  /*13c0*/  FFMA R39, -R40, R40, R39 ;  /* 0x0000002828277223 */ /* 0x000fc80000000127 */
[----:B------:R-:W-:-:S07]  /*13d0*/  FFMA R40, R39, R0, R40 ;  /* 0x0000000027287223 */ /* 0x000fce0000000028 */
.L_x_27:
[----:B------:R-:W-:Y:S05]  /*13e0*/  BSYNC.RECONVERGENT B6 ;  /* 0x0000000000067941 */ /* 0x000fea0003800200 */
.L_x_25:
[----:B------:R-:W0:Y:S01]  /*13f0*/  LDC.64 R38, c[0x0][0x380] ;  /* 0x0000e000ff267b82 */ /* 0x000e220000000a00 */
[----:B------:R-:W-:Y:S01]  /*1400*/  FMUL R40, R40, R35 ;  /* 0x0000002328287220 */ /* 0x000fe20000400000 */
[----:B-----5:R-:W-:-:S03]  /*1410*/  FMUL R43, R3, R43 ;  /* 0x0000002b032b7220 */ /* 0x020fc60000400000 */
[----:B------:R-:W0:Y:S02]  /*1420*/  F2I.TRUNC.NTZ R41, R40 ;  /* 0x0000002800297305 */ /* 0x000e24000020f100 */
[----:B0-----:R-:W-:-:S05]  /*1430*/  IMAD.WIDE R38, R41, 0x4, R38 ;  /* 0x0000000429267825 */ /* 0x001fca00078e0226 */
[----:B------:R0:W-:Y:S02]  /*1440*/  REDG.E.ADD.F32.FTZ.RN.STRONG.GPU desc[UR4][R38.64], R43 ;  /* 0x0000002b260079a6 */ /* 0x0001e4000c12f304 */
.L_x_24:
[----:B------:R-:W-:Y:S05]  /*1450*/  BSYNC.RECONVERGENT B5 ;  /* 0x0000000000057941 */ /* 0x000fea0003800200 */
.L_x_23:
[----:B------:R-:W-:-:S05]  /*1460*/  IADD3 R44, P4, PT, R44, 0x40, RZ ;  /* 0x000000402c2c7810 */ /* 0x000fca0007f9e0ff */
[----:B------:R-:W-:Y:S01]  /*1470*/  IMAD.X R45, RZ, RZ, R45, P4 ;  /* 0x000000ffff2d7224 */ /* 0x000fe200020e062d */
[----:B------:R-:W-:Y:S07]  /*1480*/  @P3 BRA `(.L_x_28) ;  /* 0xfffffff400c83947 */ /* 0x000fee000383ffff */
[----:B------:R-:W-:Y:S05]  /*1490*/  BSYNC B0 ;  /* 0x0000000000007941 */ /* 0x000fea0003800000 */
.L_x_7:
[----:B------:R-:W-:-:S07]  /*14a0*/  MOV R2, R11 ;  /* 0x0000000b00027202 */ /* 0x000fce0000000f00 */
.L_x_6:
[----:B------:R-:W-:Y:S05]  /*14b0*/  BSYNC B1 ;  /* 0x0000000000017941 */ /* 0x000fea0003800000 */
.L_x_5:
[----:B------:R-:W-:Y:S01]  /*14c0*/  ISETP.NE.AND P3, PT, R10, RZ, PT ;  /* 0x000000ff0a00720c */ /* 0x000fe20003f65270 */
[----:B------:R-:W-:-:S12]  /*14d0*/  BSSY.RECONVERGENT B0, `(.L_x_29) ;  /* 0x000006f000007945 */ /* 0x000fd80003800200 */
[----:B------:R-:W-:Y:S05]  /*14e0*/  @!P3 BRA `(.L_x_30) ;  /* 0x0000000400b4b947 */ /* 0x000fea0003800000 */
[----:B------:R-:W-:Y:S01]  /*14f0*/  ISETP.NE.AND P3, PT, R10, 0x1, PT ;  /* 0x000000010a00780c */ /* 0x000fe20003f65270 */
[----:B------:R-:W-:-:S12]  /*1500*/  BSSY.RECONVERGENT B1, `(.L_x_31) ;  /* 0x0000048000017945 */ /* 0x000fd80003800200 */
[----:B------:R-:W-:Y:S05]  /*1510*/  @!P3 BRA `(.L_x_32) ;  /* 0x000000040018b947 */ /* 0x000fea0003800000 */
[----:B------:R-:W-:-:S05]  /*1520*/  IMAD.WIDE.U32 R44, R2, 0x10, R26 ;  /* 0x00000010022c7825 */ /* 0x000fca00078e001a */
[----:B------:R-:W2:Y:S04]  /*1530*/  LD.E R0, desc[UR4][R44.64+0x4] ;  /* 0x000004042c007980 */ /* 0x000ea8000c101900 */
[----:B0-----:R-:W3:Y:S04]  /*1540*/  LD.E R39, desc[UR4][R44.64] ;  /* 0x000000042c277980 */ /* 0x001ee8000c101900 */
[----:B------:R-:W4:Y:S01]  /*1550*/  LD.E R41, desc[UR4][R44.64+0x8] ;  /* 0x000008042c297980 */ /* 0x000f22000c101900 */
[----:B------:R-:W-:Y:S01]  /*1560*/  BSSY.RECONVERGENT B5, `(.L_x_33) ;  /* 0x000001e000057945 */ /* 0x000fe20003800200 */
        /* <DEDUP_REMOVED lines=18> */
.L_x_36:
[----:B-1----:R-:W-:Y:S01]  /*1690*/  FMUL.FTZ R40, R39, R38 ;  /* 0x0000002627287220 */ /* 0x002fe20000410000 */
[----:B------:R-:W-:-:S03]  /*16a0*/  FMUL.FTZ R0, R38, 0.5 ;  /* 0x3f00000026007820 */ /* 0x000fc60000410000 */
[----:B------:R-:W-:-:S04]  /*16b0*/  FFMA R39, -R40, R40, R39 ;  /* 0x0000002828277223 */ /* 0x000fc80000000127 */
[----:B------:R-:W-:-:S07]  /*16c0*/  FFMA R40, R39, R0, R40 ;  /* 0x0000000027287223 */ /* 0x000fce0000000028 */
.L_x_37:
[----:B------:R-:W-:Y:S05]  /*16d0*/  BSYNC.RECONVERGENT B6 ;  /* 0x0000000000067941 */ /* 0x000fea0003800200 */
.L_x_35:
[----:B------:R-:W0:Y:S01]  /*16e0*/  LDC.64 R38, c[0x0][0x380] ;  /* 0x0000e000ff267b82 */ /* 0x000e220000000a00 */
[----:B------:R-:W-:Y:S01]  /*16f0*/  FMUL R40, R40, R35 ;  /* 0x0000002328287220 */ /* 0x000fe20000400000 */
[----:B-----5:R-:W-:-:S03]  /*1700*/  FMUL R43, R3, R43 ;  /* 0x0000002b032b7220 */ /* 0x020fc60000400000 */
[----:B------:R-:W0:Y:S02]  /*1710*/  F2I.TRUNC.NTZ R41, R40 ;  /* 0x0000002800297305 */ /* 0x000e24000020f100 */
[----:B0-----:R-:W-:-:S05]  /*1720*/  IMAD.WIDE R38, R41, 0x4, R38 ;  /* 0x0000000429267825 */ /* 0x001fca00078e0226 */
[----:B------:R0:W-:Y:S02]  /*1730*/  REDG.E.ADD.F32.FTZ.RN.STRONG.GPU desc[UR4][R38.64], R43 ;  /* 0x0000002b260079a6 */ /* 0x0001e4000c12f304 */
.L_x_34:
[----:B------:R-:W-:Y:S05]  /*1740*/  BSYNC.RECONVERGENT B5 ;  /* 0x0000000000057941 */ /* 0x000fea0003800200 */
.L_x_33:
        /* <DEDUP_REMOVED lines=22> */
.L_x_41:
[----:B------:R-:W-:Y:S01]  /*18b0*/  FMUL.FTZ R40, R39, R38 ;  /* 0x0000002627287220 */ /* 0x000fe20000410000 */
[----:B------:R-:W-:-:S03]  /*18c0*/  FMUL.FTZ R0, R38, 0.5 ;  /* 0x3f00000026007820 */ /* 0x000fc60000410000 */
[----:B------:R-:W-:-:S04]  /*18d0*/  FFMA R39, -R40, R40, R39 ;  /* 0x0000002828277223 */ /* 0x000fc80000000127 */
[----:B------:R-:W-:-:S07]  /*18e0*/  FFMA R40, R39, R0, R40 ;  /* 0x0000000027287223 */ /* 0x000fce0000000028 */
.L_x_42:
[----:B------:R-:W-:Y:S05]  /*18f0*/  BSYNC.RECONVERGENT B6 ;  /* 0x0000000000067941 */ /* 0x000fea0003800200 */
.L_x_40:
[----:B------:R-:W0:Y:S01]  /*1900*/  LDC.64 R38, c[0x0][0x380] ;  /* 0x0000e000ff267b82 */ /* 0x000e220000000a00 */
[----:B------:R-:W-:Y:S01]  /*1910*/  FMUL R40, R40, R35 ;  /* 0x0000002328287220 */ /* 0x000fe20000400000 */
[----:B-----5:R-:W-:-:S03]  /*1920*/  FMUL R43, R3, R43 ;  /* 0x0000002b032b7220 */ /* 0x020fc60000400000 */
[----:B------:R-:W0:Y:S02]  /*1930*/  F2I.TRUNC.NTZ R41, R40 ;  /* 0x0000002800297305 */ /* 0x000e24000020f100 */
[----:B0-----:R-:W-:-:S05]  /*1940*/  IMAD.WIDE R38, R41, 0x4, R38 ;  /* 0x0000000429267825 */ /* 0x001fca00078e0226 */
[----:B------:R0:W-:Y:S02]  /*1950*/  REDG.E.ADD.F32.FTZ.RN.STRONG.GPU desc[UR4][R38.64], R43 ;  /* 0x0000002b260079a6 */ /* 0x0001e4000c12f304 */
.L_x_39:
[----:B------:R-:W-:Y:S05]  /*1960*/  BSYNC.RECONVERGENT B5 ;  /* 0x0000000000057941 */ /* 0x000fea0003800200 */
.L_x_38:
[----:B------:R-:W-:-:S07]  /*1970*/  IADD3 R2, PT, PT, R2, 0x2, RZ ;  /* 0x0000000202027810 */ /* 0x000fce0007ffe0ff */
.L_x_32:
[----:B------:R-:W-:Y:S05]  /*1980*/  BSYNC.RECONVERGENT B1 ;  /* 0x0000000000017941 */ /* 0x000fea0003800200 */
.L_x_31:
[----:B------:R-:W-:-:S13]  /*1990*/  LOP3.LUT P3, RZ, R14, 0x1, RZ, 0xc0, !PT ;  /* 0x000000010eff7812 */ /* 0x000fda000786c0ff */
[----:B------:R-:W-:Y:S05]  /*19a0*/  @!P3 BRA `(.L_x_30) ;  /* 0x000000000084b947 */ /* 0x000fea0003800000 */
[----:B0-----:R-:W-:-:S05]  /*19b0*/  IMAD.WIDE.U32 R38, R2, 0x10, R26 ;  /* 0x0000001002267825 */ /* 0x001fca00078e001a */
[----:B------:R-:W2:Y:S04]  /*19c0*/  LD.E R0, desc[UR4][R38.64+0x4] ;  /* 0x0000040426007980 */ /* 0x000ea8000c101900 */
[----:B------:R-:W3:Y:S04]  /*19d0*/  LD.E R41, desc[UR4][R38.64] ;  /* 0x0000000426297980 */ /* 0x000ee8000c101900 */
[----:B------:R-:W4:Y:S01]  /*19e0*/  LD.E R43, desc[UR4][R38.64+0x8] ;  /* 0x00000804262b7980 */ /* 0x000f22000c101900 */
        /* <DEDUP_REMOVED lines=14> */
[----:B------:R-:W-:Y:S01]  /*1ad0*/  IMAD.MOV.U32 R0, RZ, RZ, R5 ;  /* 0x000000ffff007224 */ /* 0x000fe200078e0005 */
[----:B------:R-:W-:-:S07]  /*1ae0*/  MOV R38, 0x1b00 ;  /* 0x00001b0000267802 */ /* 0x000fce0000000f00 */
[----:B-1---5:R-:W-:Y:S05]  /*1af0*/  CALL.REL.NOINC `($__internal_0_$__cuda_sm20_sqrt_rn_f32_slowpath) ;  /* 0x0000000000607944 */ /* 0x022fea0003c00000 */
[----:B------:R-:W-:Y:S05]  /*1b00*/  BRA `(.L_x_45) ;  /* 0x0000000000107947 */ /* 0x000fea0003800000 */
.L_x_44:
[----:B-1----:R-:W-:Y:S01]  /*1b10*/  FMUL.FTZ R40, R5, R4 ;  /* 0x0000000405287220 */ /* 0x002fe20000410000 */
[----:B------:R-:W-:-:S03]  /*1b20*/  FMUL.FTZ R0, R4, 0.5 ;  /* 0x3f00000004007820 */ /* 0x000fc60000410000 */
[----:B------:R-:W-:-:S04]  /*1b30*/  FFMA R5, -R40, R40, R5 ;  /* 0x0000002828057223 */ /* 0x000fc80000000105 */
[----:B------:R-:W-:-:S07]  /*1b40*/  FFMA R40, R5, R0, R40 ;  /* 0x0000000005287223 */ /* 0x000fce0000000028 */
.L_x_45:
[----:B------:R-:W-:Y:S05]  /*1b50*/  BSYNC.RECONVERGENT B1 ;  /* 0x0000000000017941 */ /* 0x000fea0003800200 */
.L_x_43:
[----:B------:R-:W0:Y:S01]  /*1b60*/  LDC.64 R4, c[0x0][0x380] ;  /* 0x0000e000ff047b82 */ /* 0x000e220000000a00 */
[----:B------:R-:W-:Y:S01]  /*1b70*/  FMUL R40, R40, R35 ;  /* 0x0000002328287220 */ /* 0x000fe20000400000 */
[----:B-----5:R-:W-:-:S03]  /*1b80*/  FMUL R3, R3, R2 ;  /* 0x0000000203037220 */ /* 0x020fc60000400000 */
[----:B------:R-:W0:Y:S02]  /*1b90*/  F2I.TRUNC.NTZ R39, R40 ;  /* 0x0000002800277305 */ /* 0x000e24000020f100 */
[----:B0-----:R-:W-:-:S05]  /*1ba0*/  IMAD.WIDE R4, R39, 0x4, R4 ;  /* 0x0000000427047825 */ /* 0x001fca00078e0204 */
[----:B------:R1:W-:Y:S02]  /*1bb0*/  REDG.E.ADD.F32.FTZ.RN.STRONG.GPU desc[UR4][R4.64], R3 ;  /* 0x00000003040079a6 */ /* 0x0003e4000c12f304 */
.L_x_30:
[----:B------:R-:W-:Y:S05]  /*1bc0*/  BSYNC.RECONVERGENT B0 ;  /* 0x0000000000007941 */ /* 0x000fea0003800200 */
.L_x_29:
[----:B------:R-:W-:Y:S05]  /*1bd0*/  @P2 BRA `(.L_x_46) ;  /* 0xffffffec00b42947 */ /* 0x000fea000383ffff */
.L_x_4:
[----:B------:R-:W-:Y:S05]  /*1be0*/  BSYNC B2 ;  /* 0x0000000000027941 */ /* 0x000fea0003800000 */
.L_x_3:
[----:B------:R-:W-:Y:S05]  /*1bf0*/  @P1 BRA `(.L_x_47) ;  /* 0xffffffec00181947 */ /* 0x000fea000383ffff */
[----:B------:R-:W-:Y:S05]  /*1c00*/  BSYNC B3 ;  /* 0x0000000000037941 */ /* 0x000fea0003800000 */
.L_x_2:
[----:B------:R-:W2:Y:S01]  /*1c10*/  LDCU UR6, c[0x0][0x398] ;  /* 0x00007300ff0677ac */ /* 0x000ea20008000800 */
[----:B------:R-:W-:-:S04]  /*1c20*/  IADD3 R30, PT, PT, R30, 0x1, RZ ;  /* 0x000000011e1e7810 */ /* 0x000fc80007ffe0ff */
[----:B--2---:R-:W-:-:S13]  /*1c30*/  ISETP.NE.AND P1, PT, R30, UR6, PT ;  /* 0x000000061e007c0c */ /* 0x004fda000bf25270 */
[----:B------:R-:W-:Y:S05]  /*1c40*/  @P1 BRA `(.L_x_48) ;  /* 0xffffffe800e01947 */ /* 0x000fea000383ffff */
[----:B------:R-:W-:Y:S05]  /*1c50*/  BSYNC B4 ;  /* 0x0000000000047941 */ /* 0x000fea0003800000 */
.L_x_1:
[----:B------:R-:W-:Y:S05]  /*1c60*/  @P0 BRA `(.L_x_49) ;  /* 0xffffffe8009c0947 */ /* 0x000fea000383ffff */
[----:B------:R-:W-:Y:S05]  /*1c70*/  EXIT ;  /* 0x000000000000794d */ /* 0x000fea0003800000 */
        .weak           $__internal_0_$__cuda_sm20_sqrt_rn_f32_slowpath
        .type           $__internal_0_$__cuda_sm20_sqrt_rn_f32_slowpath,@function
        .size           $__internal_0_$__cuda_sm20_sqrt_rn_f32_slowpath,($__internal_1_$__cuda_sm3x_div_rn_noftz_f32_slowpath - $__internal_0_$__cuda_sm20_sqrt_rn_f32_slowpath)
$__internal_0_$__cuda_sm20_sqrt_rn_f32_slowpath:
[----:B------:R-:W-:-:S13]  /*1c80*/  LOP3.LUT P4, RZ, R0, 0x7fffffff, RZ, 0xc0, !PT ;  /* 0x7fffffff00ff7812 */ /* 0x000fda000788c0ff */
[----:B------:R-:W-:Y:S01]  /*1c90*/  @!P4 MOV R40, R0 ;  /* 0x000000000028c202 */ /* 0x000fe20000000f00 */
[----:B------:R-:W-:Y:S06]  /*1ca0*/  @!P4 BRA `(.L_x_50) ;  /* 0x000000000040c947 */ /* 0x000fec0003800000 */
[----:B------:R-:W-:-:S13]  /*1cb0*/  FSETP.GEU.FTZ.AND P4, PT, R0, RZ, PT ;  /* 0x000000ff0000720b */ /* 0x000fda0003f9e000 */
[----:B------:R-:W-:Y:S01]  /*1cc0*/  @!P4 MOV R40, 0x7fffffff ;  /* 0x7fffffff0028c802 */ /* 0x000fe20000000f00 */
[----:B------:R-:W-:Y:S06]  /*1cd0*/  @!P4 BRA `(.L_x_50) ;  /* 0x000000000034c947 */ /* 0x000fec0003800000 */
[----:B------:R-:W-:-:S13]  /*1ce0*/  FSETP.GTU.FTZ.AND P4, PT, |R0|, +INF , PT ;  /* 0x7f8000000000780b */ /* 0x000fda0003f9c200 */
[----:B------:R-:W-:Y:S01]  /*1cf0*/  @P4 FADD.FTZ R40, R0, 1 ;  /* 0x3f80000000284421 */ /* 0x000fe20000010000 */
[----:B------:R-:W-:Y:S06]  /*1d00*/  @P4 BRA `(.L_x_50) ;  /* 0x0000000000284947 */ /* 0x000fec0003800000 */
[----:B------:R-:W-:-:S13]  /*1d10*/  FSETP.NEU.FTZ.AND P4, PT, |R0|, +INF , PT ;  /* 0x7f8000000000780b */ /* 0x000fda0003f9d200 */
[----:B------:R-:W-:-:S04]  /*1d20*/  @P4 FFMA R41, R0, 1.84467440737095516160e+19, RZ ;  /* 0x5f80000000294823 */ /* 0x000fc800000000ff */
[----:B------:R-:W0:Y:S02]  /*1d30*/  @P4 MUFU.RSQ R39, R41 ;  /* 0x0000002900274308 */ /* 0x000e240000001400 */
[----:B0-----:R-:W-:Y:S01]  /*1d40*/  @P4 FMUL.FTZ R40, R41, R39 ;  /* 0x0000002729284220 */ /* 0x001fe20000410000 */
[----:B------:R-:W-:-:S03]  /*1d50*/  @P4 FMUL.FTZ R39, R39, 0.5 ;  /* 0x3f00000027274820 */ /* 0x000fc60000410000 */
[----:B------:R-:W-:-:S04]  /*1d60*/  @P4 FADD.FTZ R42, -R40, -RZ ;  /* 0x800000ff282a4221 */ /* 0x000fc80000010100 */
[----:B------:R-:W-:-:S04]  /*1d70*/  @P4 FFMA R42, R40, R42, R41 ;  /* 0x0000002a282a4223 */ /* 0x000fc80000000029 */
[----:B------:R-:W-:Y:S01]  /*1d80*/  @P4 FFMA R39, R42, R39, R40 ;  /* 0x000000272a274223 */ /* 0x000fe20000000028 */
[----:B------:R-:W-:-:S03]  /*1d90*/  @!P4 IMAD.MOV.U32 R40, RZ, RZ, R0 ;  /* 0x000000ffff28c224 */ /* 0x000fc600078e0000 */
[----:B------:R-:W-:-:S07]  /*1da0*/  @P4 FMUL.FTZ R40, R39, 2.3283064365386962891e-10 ;  /* 0x2f80000027284820 */ /* 0x000fce0000410000 */
.L_x_50:
[----:B------:R-:W-:-:S04]  /*1db0*/  HFMA2 R39, -RZ, RZ, 0, 0 ;  /* 0x00000000ff277431 */ /* 0x000fc800000001ff */
[----:B------:R-:W-:Y:S05]  /*1dc0*/  RET.REL.NODEC R38 `(_Z12make_histoXYPfPPP4NodeS3_iiffi) ;  /* 0xffffffe0268c7950 */ /* 0x000fea0003c3ffff */
        .weak           $__internal_1_$__cuda_sm3x_div_rn_noftz_f32_slowpath
        .type           $__internal_1_$__cuda_sm3x_div_rn_noftz_f32_slowpath,@function
        .size           $__internal_1_$__cuda_sm3x_div_rn_noftz_f32_slowpath,(.L_x_260 - $__internal_1_$__cuda_sm3x_div_rn_noftz_f32_slowpath)
$__internal_1_$__cuda_sm3x_div_rn_noftz_f32_slowpath:
[----:B------:R-:W0:Y:S01]  /*1dd0*/  LDC R3, c[0x0][0x3a0] ;  /* 0x0000e800ff037b82 */ /* 0x000e220000000800 */
[--C-:B------:R-:W-:Y:S01]  /*1de0*/  SHF.R.U32.HI R6, RZ, 0x17, R0.reuse ;  /* 0x00000017ff067819 */ /* 0x100fe20000011600 */
[----:B------:R-:W-:-:S03]  /*1df0*/  IMAD.MOV.U32 R8, RZ, RZ, R0 ;  /* 0x000000ffff087224 */ /* 0x000fc600078e0000 */
[----:B------:R-:W-:-:S03]  /*1e00*/  LOP3.LUT R6, R6, 0xff, RZ, 0xc0, !PT ;  /* 0x000000ff06067812 */ /* 0x000fc600078ec0ff */
[----:B------:R-:W1:Y:S01]  /*1e10*/  LDC R9, c[0x0][0x3a0] ;  /* 0x0000e800ff097b82 */ /* 0x000e620000000800 */
[----:B------:R-:W-:Y:S02]  /*1e20*/  IADD3 R11, PT, PT, R6, -0x1, RZ ;  /* 0xffffffff060b7810 */ /* 0x000fe40007ffe0ff */
[----:B0-----:R-:W-:-:S04]  /*1e30*/  SHF.R.U32.HI R7, RZ, 0x17, R3 ;  /* 0x00000017ff077819 */ /* 0x001fc80000011603 */
[----:B------:R-:W-:-:S04]  /*1e40*/  LOP3.LUT R7, R7, 0xff, RZ, 0xc0, !PT ;  /* 0x000000ff07077812 */ /* 0x000fc800078ec0ff */
[----:B------:R-:W-:-:S04]  /*1e50*/  IADD3 R12, PT, PT, R7, -0x1, RZ ;  /* 0xffffffff070c7810 */ /* 0x000fc80007ffe0ff */
[----:B------:R-:W-:-:S04]  /*1e60*/  ISETP.GT.U32.AND P0, PT, R12, 0xfd, PT ;  /* 0x000000fd0c00780c */ /* 0x000fc80003f04070 */
[----:B------:R-:W-:-:S13]  /*1e70*/  ISETP.GT.U32.OR P0, PT, R11, 0xfd, P0 ;  /* 0x000000fd0b00780c */ /* 0x000fda0000704470 */
[----:B------:R-:W-:Y:S01]  /*1e80*/  @!P0 MOV R10, RZ ;  /* 0x000000ff000a8202 */ /* 0x000fe20000000f00 */
[----:B-1----:R-:W-:Y:S06]  /*1e90*/  @!P0 BRA `(.L_x_51) ;  /* 0x00000000005c8947 */ /* 0x002fec0003800000 */
[----:B------:R-:W-:Y:S02]  /*1ea0*/  FSETP.GTU.FTZ.AND P1, PT, |R3|, +INF , PT ;  /* 0x7f8000000300780b */ /* 0x000fe40003f3c200 */
[----:B------:R-:W-:-:S04]  /*1eb0*/  FSETP.GTU.FTZ.AND P0, PT, |R0|, +INF , PT ;  /* 0x7f8000000000780b */ /* 0x000fc80003f1c200 */
[----:B------:R-:W-:-:S13]  /*1ec0*/  PLOP3.LUT P0, PT, P0, P1, PT, 0xf8, 0x8f ;  /* 0x00000000008f781c */ /* 0x000fda0000703f70 */
[----:B------:R-:W-:Y:S05]  /*1ed0*/  @P0 BRA `(.L_x_52) ;  /* 0x0000000400440947 */ /* 0x000fea0003800000 */
[----:B------:R-:W-:-:S13]  /*1ee0*/  LOP3.LUT P0, RZ, R9, 0x7fffffff, R8, 0xc8, !PT ;  /* 0x7fffffff09ff7812 */ /* 0x000fda000780c808 */
[----:B------:R-:W-:Y:S05]  /*1ef0*/  @!P0 BRA `(.L_x_53) ;  /* 0x0000000400348947 */ /* 0x000fea0003800000 */
[C---:B------:R-:W-:Y:S02]  /*1f00*/  FSETP.NEU.FTZ.AND P2, PT, |R0|.reuse, +INF , PT ;  /* 0x7f8000000000780b */ /* 0x040fe40003f5d200 */
[----:B------:R-:W-:Y:S02]  /*1f10*/  FSETP.NEU.FTZ.AND P1, PT, |R3|, +INF , PT ;  /* 0x7f8000000300780b */ /* 0x000fe40003f3d200 */
[----:B------:R-:W-:-:S11]  /*1f20*/  FSETP.NEU.FTZ.AND P0, PT, |R0|, +INF , PT ;  /* 0x7f8000000000780b */ /* 0x000fd60003f1d200 */
[----:B------:R-:W-:Y:S05]  /*1f30*/  @!P1 BRA !P2, `(.L_x_53) ;  /* 0x0000000400249947 */ /* 0x000fea0005000000 */
[----:B------:R-:W-:-:S04]  /*1f40*/  LOP3.LUT P2, RZ, R8, 0x7fffffff, RZ, 0xc0, !PT ;  /* 0x7fffffff08ff7812 */ /* 0x000fc8000784c0ff */
[----:B------:R-:W-:-:S13]  /*1f50*/  PLOP3.LUT P1, PT, P1, P2, PT, 0x2f, 0xf2 ;  /* 0x0000000000f2781c */ /* 0x000fda0000f24577 */
[----:B------:R-:W-:Y:S05]  /*1f60*/  @P1 BRA `(.L_x_54) ;  /* 0x0000000400101947 */ /* 0x000fea0003800000 */
[----:B------:R-:W-:-:S04]  /*1f70*/  LOP3.LUT P1, RZ, R9, 0x7fffffff, RZ, 0xc0, !PT ;  /* 0x7fffffff09ff7812 */ /* 0x000fc8000782c0ff */
[----:B------:R-:W-:-:S13]  /*1f80*/  PLOP3.LUT P0, PT, P0, P1, PT, 0x2f, 0xf2 ;  /* 0x0000000000f2781c */ /* 0x000fda0000702577 */
[----:B------:R-:W-:Y:S05]  /*1f90*/  @P0 BRA `(.L_x_55) ;  /* 0x0000000000f80947 */ /* 0x000fea0003800000 */
[----:B------:R-:W-:Y:S02]  /*1fa0*/  ISETP.GE.AND P0, PT, R11, RZ, PT ;  /* 0x000000ff0b00720c */ /* 0x000fe40003f06270 */
[----:B------:R-:W-:-:S11]  /*1fb0*/  ISETP.GE.AND P1, PT, R12, RZ, PT ;  /* 0x000000ff0c00720c */ /* 0x000fd60003f26270 */
[----:B------:R-:W-:Y:S01]  /*1fc0*/  @P0 MOV R10, RZ ;  /* 0x000000ff000a0202 */ /* 0x000fe20000000f00 */
[----:B------:R-:W-:Y:S01]  /*1fd0*/  @!P0 FFMA R8, R0, 1.84467440737095516160e+19, RZ ;  /* 0x5f80000000088823 */ /* 0x000fe200000000ff */
[----:B------:R-:W-:Y:S01]  /*1fe0*/  @!P0 MOV R10, 0xffffffc0 ;  /* 0xffffffc0000a8802 */ /* 0x000fe20000000f00 */
[----:B------:R-:W-:-:S04]  /*1ff0*/  @!P1 FFMA R9, R3, 1.84467440737095516160e+19, RZ ;  /* 0x5f80000003099823 */ /* 0x000fc800000000ff */
[----:B------:R-:W-:-:S07]  /*2000*/  @!P1 VIADD R10, R10, 0x40 ;  /* 0x000000400a0a9836 */ /* 0x000fce0000000000 */
.L_x_51:
[----:B------:R-:W-:Y:S02]  /*2010*/  LEA R0, R7, 0xc0800000, 0x17 ;  /* 0xc080000007007811 */ /* 0x000fe400078eb8ff */
[----:B------:R-:W-:Y:S02]  /*2020*/  IADD3 R6, PT, PT, R6, -0x7f, RZ ;  /* 0xffffff8106067810 */ /* 0x000fe40007ffe0ff */
[----:B------:R-:W-:Y:S02]  /*2030*/  IADD3 R9, PT, PT, -R0, R9, RZ ;  /* 0x0000000900097210 */ /* 0x000fe40007ffe1ff */
[C---:B------:R-:W-:Y:S01]  /*2040*/  IADD3 R7, PT, PT, R6.reuse, 0x7f, -R7 ;  /* 0x0000007f06077810 */ /* 0x040fe20007ffe807 */
[----:B------:R-:W-:Y:S01]  /*2050*/  IMAD R0, R6, -0x800000, R8 ;  /* 0xff80000006007824 */ /* 0x000fe200078e0208 */
[----:B------:R-:W0:Y:S01]  /*2060*/  MUFU.RCP R3, R9 ;  /* 0x0000000900037308 */ /* 0x000e220000001000 */
[----:B------:R-:W-:Y:S01]  /*2070*/  FADD.FTZ R11, -R9, -RZ ;  /* 0x800000ff090b7221 */ /* 0x000fe20000010100 */
[----:B------:R-:W-:-:S03]  /*2080*/  IADD3 R7, PT, PT, R7, R10, RZ ;  /* 0x0000000a07077210 */ /* 0x000fc60007ffe0ff */
[----:B0-----:R-:W-:-:S04]  /*2090*/  FFMA R12, R3, R11, 1 ;  /* 0x3f800000030c7423 */ /* 0x001fc8000000000b */
[----:B------:R-:W-:-:S04]  /*20a0*/  FFMA R12, R3, R12, R3 ;  /* 0x0000000c030c7223 */ /* 0x000fc80000000003 */
[----:B------:R-:W-:-:S04]  /*20b0*/  FFMA R3, R0, R12, RZ ;  /* 0x0000000c00037223 */ /* 0x000fc800000000ff */
[----:B------:R-:W-:-:S04]  /*20c0*/  FFMA R8, R11, R3, R0 ;  /* 0x000000030b087223 */ /* 0x000fc80000000000 */
[----:B------:R-:W-:-:S04]  /*20d0*/  FFMA R13, R12, R8, R3 ;  /* 0x000000080c0d7223 */ /* 0x000fc80000000003 */
[----:B------:R-:W-:-:S04]  /*20e0*/  FFMA R8, R11, R13, R0 ;  /* 0x0000000d0b087223 */ /* 0x000fc80000000000 */
[----:B------:R-:W-:-:S05]  /*20f0*/  FFMA R3, R12, R8, R13 ;  /* 0x000000080c037223 */ /* 0x000fca000000000d */
[----:B------:R-:W-:-:S04]  /*2100*/  SHF.R.U32.HI R0, RZ, 0x17, R3 ;  /* 0x00000017ff007819 */ /* 0x000fc80000011603 */
[----:B------:R-:W-:-:S05]  /*2110*/  LOP3.LUT R0, R0, 0xff, RZ, 0xc0, !PT ;  /* 0x000000ff00007812 */ /* 0x000fca00078ec0ff */
[----:B------:R-:W-:-:S05]  /*2120*/  IMAD.IADD R10, R0, 0x1, R7 ;  /* 0x00000001000a7824 */ /* 0x000fca00078e0207 */
[----:B------:R-:W-:-:S04]  /*2130*/  IADD3 R0, PT, PT, R10, -0x1, RZ ;  /* 0xffffffff0a007810 */ /* 0x000fc80007ffe0ff */
[----:B------:R-:W-:-:S13]  /*2140*/  ISETP.GE.U32.AND P0, PT, R0, 0xfe, PT ;  /* 0x000000fe0000780c */ /* 0x000fda0003f06070 */
[----:B------:R-:W-:Y:S05]  /*2150*/  @!P0 BRA `(.L_x_56) ;  /* 0x0000000000808947 */ /* 0x000fea0003800000 */
[----:B------:R-:W-:-:S13]  /*2160*/  ISETP.GT.AND P0, PT, R10, 0xfe, PT ;  /* 0x000000fe0a00780c */ /* 0x000fda0003f04270 */
[----:B------:R-:W-:Y:S05]  /*2170*/  @P0 BRA `(.L_x_57) ;  /* 0x00000000006c0947 */ /* 0x000fea0003800000 */
[----:B------:R-:W-:-:S13]  /*2180*/  ISETP.GE.AND P0, PT, R10, 0x1, PT ;  /* 0x000000010a00780c */ /* 0x000fda0003f06270 */
[----:B------:R-:W-:Y:S05]  /*2190*/  @P0 BRA `(.L_x_58) ;  /* 0x0000000000980947 */ /* 0x000fea0003800000 */
[----:B------:R-:W-:Y:S02]  /*21a0*/  ISETP.GE.AND P0, PT, R10, -0x18, PT ;  /* 0xffffffe80a00780c */ /* 0x000fe40003f06270 */
[----:B------:R-:W-:-:S11]  /*21b0*/  LOP3.LUT R3, R3, 0x80000000, RZ, 0xc0, !PT ;  /* 0x8000000003037812 */ /* 0x000fd600078ec0ff */
[----:B------:R-:W-:Y:S05]  /*21c0*/  @!P0 BRA `(.L_x_58) ;  /* 0x00000000008c8947 */ /* 0x000fea0003800000 */
[-CC-:B------:R-:W-:Y:S01]  /*21d0*/  FFMA.RZ R0, R12, R8.reuse, R13.reuse ;  /* 0x000000080c007223 */ /* 0x180fe2000000c00d */
[----:B------:R-:W-:Y:S01]  /*21e0*/  IADD3 R9, PT, PT, R10, 0x20, RZ ;  /* 0x000000200a097810 */ /* 0x000fe20007ffe0ff */
[-CC-:B------:R-:W-:Y:S01]  /*21f0*/  FFMA.RM R7, R12, R8.reuse, R13.reuse ;  /* 0x000000080c077223 */ /* 0x180fe2000000400d */
[----:B------:R-:W-:Y:S02]  /*2200*/  ISETP.NE.AND P2, PT, R10, RZ, PT ;  /* 0x000000ff0a00720c */ /* 0x000fe40003f45270 */
[----:B------:R-:W-:Y:S01]  /*2210*/  LOP3.LUT R6, R0, 0x7fffff, RZ, 0xc0, !PT ;  /* 0x007fffff00067812 */ /* 0x000fe200078ec0ff */
[----:B------:R-:W-:Y:S01]  /*2220*/  FFMA.RP R0, R12, R8, R13 ;  /* 0x000000080c007223 */ /* 0x000fe2000000800d */
[----:B------:R-:W-:Y:S02]  /*2230*/  ISETP.NE.AND P1, PT, R10, RZ, PT ;  /* 0x000000ff0a00720c */ /* 0x000fe40003f25270 */
[----:B------:R-:W-:Y:S02]  /*2240*/  LOP3.LUT R6, R6, 0x800000, RZ, 0xfc, !PT ;  /* 0x0080000006067812 */ /* 0x000fe400078efcff */
[----:B------:R-:W-:-:S02]  /*2250*/  IADD3 R8, PT, PT, -R10, RZ, RZ ;  /* 0x000000ff0a087210 */ /* 0x000fc40007ffe1ff */
[----:B------:R-:W-:Y:S02]  /*2260*/  SHF.L.U32 R9, R6, R9, RZ ;  /* 0x0000000906097219 */ /* 0x000fe400000006ff */
[----:B------:R-:W-:Y:S02]  /*2270*/  FSETP.NEU.FTZ.AND P0, PT, R0, R7, PT ;  /* 0x000000070000720b */ /* 0x000fe40003f1d000 */
[----:B------:R-:W-:Y:S02]  /*2280*/  SEL R7, R8, RZ, P2 ;  /* 0x000000ff08077207 */ /* 0x000fe40001000000 */
[----:B------:R-:W-:Y:S02]  /*2290*/  ISETP.NE.AND P1, PT, R9, RZ, P1 ;  /* 0x000000ff0900720c */ /* 0x000fe40000f25270 */
[----:B------:R-:W-:Y:S02]  /*22a0*/  SHF.R.U32.HI R7, RZ, R7, R6 ;  /* 0x00000007ff077219 */ /* 0x000fe40000011606 */
[----:B------:R-:W-:-:S02]  /*22b0*/  PLOP3.LUT P0, PT, P0, P1, PT, 0xf8, 0x8f ;  /* 0x00000000008f781c */ /* 0x000fc40000703f70 */
[----:B------:R-:W-:Y:S02]  /*22c0*/  SHF.R.U32.HI R9, RZ, 0x1, R7 ;  /* 0x00000001ff097819 */ /* 0x000fe40000011607 */
[----:B------:R-:W-:-:S04]  /*22d0*/  SEL R0, RZ, 0x1, !P0 ;  /* 0x00000001ff007807 */ /* 0x000fc80004000000 */
[----:B------:R-:W-:-:S04]  /*22e0*/  LOP3.LUT R0, R0, 0x1, R9, 0xf8, !PT ;  /* 0x0000000100007812 */ /* 0x000fc800078ef809 */
[----:B------:R-:W-:-:S05]  /*22f0*/  LOP3.LUT R0, R0, R7, RZ, 0xc0, !PT ;  /* 0x0000000700007212 */ /* 0x000fca00078ec0ff */
[----:B------:R-:W-:-:S05]  /*2300*/  IMAD.IADD R0, R9, 0x1, R0 ;  /* 0x0000000109007824 */ /* 0x000fca00078e0200 */
[----:B------:R-:W-:Y:S01]  /*2310*/  LOP3.LUT R3, R0, R3, RZ, 0xfc, !PT ;  /* 0x0000000300037212 */ /* 0x000fe200078efcff */
[----:B------:R-:W-:Y:S06]  /*2320*/  BRA `(.L_x_58) ;  /* 0x0000000000347947 */ /* 0x000fec0003800000 */
.L_x_57:
[----:B------:R-:W-:-:S04]  /*2330*/  LOP3.LUT R3, R3, 0x80000000, RZ, 0xc0, !PT ;  /* 0x8000000003037812 */ /* 0x000fc800078ec0ff */
[----:B------:R-:W-:Y:S01]  /*2340*/  LOP3.LUT R3, R3, 0x7f800000, RZ, 0xfc, !PT ;  /* 0x7f80000003037812 */ /* 0x000fe200078efcff */
[----:B------:R-:W-:Y:S06]  /*2350*/  BRA `(.L_x_58) ;  /* 0x0000000000287947 */ /* 0x000fec0003800000 */
.L_x_56:
[----:B------:R-:W-:Y:S01]  /*2360*/  LEA R3, R7, R3, 0x17 ;  /* 0x0000000307037211 */ /* 0x000fe200078eb8ff */
[----:B------:R-:W-:Y:S06]  /*2370*/  BRA `(.L_x_58) ;  /* 0x0000000000207947 */ /* 0x000fec0003800000 */
.L_x_55:
[----:B------:R-:W-:-:S04]  /*2380*/  LOP3.LUT R3, R9, 0x80000000, R8, 0x48, !PT ;  /* 0x8000000009037812 */ /* 0x000fc800078e4808 */
[----:B------:R-:W-:Y:S01]  /*2390*/  LOP3.LUT R3, R3, 0x7f800000, RZ, 0xfc, !PT ;  /* 0x7f80000003037812 */ /* 0x000fe200078efcff */
[----:B------:R-:W-:Y:S06]  /*23a0*/  BRA `(.L_x_58) ;  /* 0x0000000000147947 */ /* 0x000fec0003800000 */
.L_x_54:
[----:B------:R-:W-:Y:S01]  /*23b0*/  LOP3.LUT R3, R9, 0x80000000, R8, 0x48, !PT ;  /* 0x8000000009037812 */ /* 0x000fe200078e4808 */
[----:B------:R-:W-:Y:S06]  /*23c0*/  BRA `(.L_x_58) ;  /* 0x00000000000c7947 */ /* 0x000fec0003800000 */
.L_x_53:
[----:B------:R-:W0:Y:S01]  /*23d0*/  MUFU.RSQ R3, -QNAN ;  /* 0xffc0000000037908 */ /* 0x000e220000001400 */
[----:B------:R-:W-:Y:S05]  /*23e0*/  BRA `(.L_x_58) ;  /* 0x0000000000047947 */ /* 0x000fea0003800000 */
.L_x_52:
[----:B------:R-:W-:-:S07]  /*23f0*/  FADD.FTZ R3, R0, R3 ;  /* 0x0000000300037221 */ /* 0x000fce0000010000 */
.L_x_58:
[----:B0-----:R-:W-:Y:S01]  /*2400*/  MOV R35, R3 ;  /* 0x0000000300237202 */ /* 0x001fe20000000f00 */
[----:B------:R-:W-:-:S04]  /*2410*/  HFMA2 R3, -RZ, RZ, 0, 0 ;  /* 0x00000000ff037431 */ /* 0x000fc800000001ff */
[----:B------:R-:W-:Y:S05]  /*2420*/  RET.REL.NODEC R2 `(_Z12make_histoXYPfPPP4NodeS3_iiffi) ;  /* 0xffffffd802f47950 */ /* 0x000fea0003c3ffff */
.L_x_59:
[----:B------:R-:W-:-:S00]  /*2430*/  BRA `(.L_x_59) ;  /* 0xfffffffc00fc7947 */ /* 0x000fc0000383ffff */
[----:B------:R-:W-:-:S00]  /*2440*/  NOP ;  /* 0x0000000000007918 */ /* 0x000fc00000000000 */
        /* <DEDUP_REMOVED lines=11> */
.L_x_260:


//--------------------- .text._Z12make_histoXXPfPPP4Nodeiiffi --------------------------
	.section	.text._Z12make_histoXXPfPPP4Nodeiiffi,"ax",@progbits
	.align	128
        .global         _Z12make_histoXXPfPPP4Nodeiiffi
        .type           _Z12make_histoXXPfPPP4Nodeiiffi,@function
        .size           _Z12make_histoXXPfPPP4Nodeiiffi,(.L_x_262 - _Z12make_histoXXPfPPP4Nodeiiffi)
        .other          _Z12make_histoXXPfPPP4Nodeiiffi,@"STO_CUDA_ENTRY STV_DEFAULT"
_Z12make_histoXXPfPPP4Nodeiiffi:
.text._Z12make_histoXXPfPPP4Nodeiiffi:
        /* <DEDUP_REMOVED lines=26> */
[----:B------:R-:W-:-:S05]  /*01a0*/  IMAD.HI.U32 R3, R10, R14, RZ ;  /* 0x0000000e0a037227 */ /* 0x000fca00078e00ff */
[----:B------:R-:W-:-:S05]  /*01b0*/  IADD3 R3, PT, PT, -R3, RZ, RZ ;  /* 0x000000ff03037210 */ /* 0x000fca0007ffe1ff */
[----:B------:R-:W-:-:S05]  /*01c0*/  IMAD R3, R4, R3, R14 ;  /* 0x0000000304037224 */ /* 0x000fca00078e020e */
[----:B------:R-:W-:-:S13]  /*01d0*/  ISETP.GT.U32.AND P0, PT, R4, R3, PT ;  /* 0x000000030400720c */ /* 0x000fda0003f04070 */
[----:B------:R-:W-:-:S04]  /*01e0*/  @!P0 IADD3 R3, PT, PT, R3, -R4, RZ ;  /* 0x8000000403038210 */ /* 0x000fc80007ffe0ff */
[----:B------:R-:W-:-:S13]  /*01f0*/  ISETP.GT.U32.AND P0, PT, R4, R3, PT ;  /* 0x000000030400720c */ /* 0x000fda0003f04070 */
[----:B------:R-:W-:Y:S02]  /*0200*/  @!P0 IADD3 R3, PT, PT, R3, -R4, RZ ;  /* 0x8000000403038210 */ /* 0x000fe40007ffe0ff */
[----:B------:R-:W-:Y:S02]  /*0210*/  ISETP.NE.AND P0, PT, R0, RZ, PT ;  /* 0x000000ff0000720c */ /* 0x000fe40003f05270 */
[----:B------:R-:W-:-:S04]  /*0220*/  @!P1 IADD3 R3, PT, PT, -R3, RZ, RZ ;  /* 0x000000ff03039210 */ /* 0x000fc80007ffe1ff */
        /* <DEDUP_REMOVED lines=9> */
[----:B0-----:R-:W-:Y:S02]  /*02c0*/  MOV R8, RZ ;  /* 0x000000ff00087202 */ /* 0x001fe40000000f00 */
[----:B-1----:R-:W-:-:S05]  /*02d0*/  IADD3 R13, PT, PT, RZ, -R9, RZ ;  /* 0x80000009ff0d7210 */ /* 0x002fca0007ffe0ff */
[----:B------:R-:W-:-:S04]  /*02e0*/  IMAD R13, R13, R12, RZ ;  /* 0x0000000c0d0d7224 */ /* 0x000fc800078e02ff */
[----:B------:R-:W-:Y:S01]  /*02f0*/  IMAD.HI.U32 R9, R9, R13, R8 ;  /* 0x0000000d09097227 */ /* 0x000fe200078e0008 */
[----:B------:R-:W-:-:S05]  /*0300*/  IADD3 R13, PT, PT, RZ, -R15, RZ ;  /* 0x8000000fff0d7210 */ /* 0x000fca0007ffe0ff */
[----:B------:R-:W-:-:S04]  /*0310*/  IMAD.HI.U32 R35, R9, R14, RZ ;  /* 0x0000000e09237227 */ /* 0x000fc800078e00ff */
[----:B------:R-:W-:-:S05]  /*0320*/  IMAD R7, R35, R13, R14 ;  /* 0x0000000d23077224 */ /* 0x000fca00078e020e */
[----:B------:R-:W-:-:S13]  /*0330*/  ISETP.GT.U32.AND P2, PT, R12, R7, PT ;  /* 0x000000070c00720c */ /* 0x000fda0003f44070 */
[-C--:B------:R-:W-:Y:S02]  /*0340*/  @!P2 IADD3 R7, PT, PT, R7, -R12.reuse, RZ ;  /* 0x8000000c0707a210 */ /* 0x080fe40007ffe0ff */
[----:B------:R-:W-:Y:S02]  /*0350*/  @!P2 IADD3 R35, PT, PT, R35, 0x1, RZ ;  /* 0x000000012323a810 */ /* 0x000fe40007ffe0ff */
[----:B------:R-:W-:Y:S02]  /*0360*/  ISETP.GE.U32.AND P1, PT, R7, R12, PT ;  /* 0x0000000c0700720c */ /* 0x000fe40003f26070 */
[----:B------:R-:W-:Y:S02]  /*0370*/  LOP3.LUT R7, R6, R5, RZ, 0x3c, !PT ;  /* 0x0000000506077212 */ /* 0x000fe400078e3cff */
[----:B------:R-:W-:Y:S02]  /*0380*/  ISETP.NE.AND P2, PT, R5, RZ, PT ;  /* 0x000000ff0500720c */ /* 0x000fe40003f45270 */
        /* <DEDUP_REMOVED lines=9> */
[----:B------:R-:W-:-:S04]  /*0420*/  ISETP.GE.AND P3, PT, R0, RZ, PT ;  /* 0x000000ff0000720c */ /* 0x000fc80003f66270 */
[----:B------:R-:W-:-:S05]  /*0430*/  IADD3 R6, PT, PT, -R10, RZ, RZ ;  /* 0x000000ff0a067210 */ /* 0x000fca0007ffe1ff */
[----:B------:R-:W-:-:S05]  /*0440*/  IMAD R7, R4, R6, R7 ;  /* 0x0000000604077224 */ /* 0x000fca00078e0207 */
[----:B------:R-:W-:-:S13]  /*0450*/  ISETP.GT.U32.AND P2, PT, R4, R7, PT ;  /* 0x000000070400720c */ /* 0x000fda0003f44070 */
[-C--:B------:R-:W-:Y:S02]  /*0460*/  @!P2 IADD3 R7, PT, PT, R7, -R4.reuse, RZ ;  /* 0x800000040707a210 */ /* 0x080fe40007ffe0ff */
[----:B------:R-:W-:Y:S02]  /*0470*/  @!P2 IADD3 R10, PT, PT, R10, 0x1, RZ ;  /* 0x000000010a0aa810 */ /* 0x000fe40007ffe0ff */
[----:B------:R-:W-:-:S13]  /*0480*/  ISETP.GE.U32.AND P1, PT, R7, R4, PT ;  /* 0x000000040700720c */ /* 0x000fda0003f26070 */
[----:B------:R-:W-:-:S04]  /*0490*/  @P1 IADD3 R10, PT, PT, R10, 0x1, RZ ;  /* 0x000000010a0a1810 */ /* 0x000fc80007ffe0ff */
[----:B------:R-:W-:-:S04]  /*04a0*/  @!P3 IADD3 R10, PT, PT, -R10, RZ, RZ ;  /* 0x000000ff0a0ab210 */ /* 0x000fc80007ffe1ff */
        /* <DEDUP_REMOVED lines=19> */
[----:B------:R-:W-:Y:S05]  /*05e0*/  CALL.REL.NOINC `($__internal_3_$__cuda_sm3x_div_rn_noftz_f32_slowpath) ;  /* 0x0000005000587944 */ /* 0x000fea0003c00000 */
.L_x_60:
[----:B------:R0:W5:Y:S04]  /*05f0*/  LD.E R32, desc[UR4][R4.64+0x8] ;  /* 0x0000080404207980 */ /* 0x000168000c101900 */
[----:B------:R0:W5:Y:S01]  /*0600*/  LD.E.64 R18, desc[UR4][R4.64] ;  /* 0x0000000404127980 */ /* 0x000162000c101b00 */
[----:B------:R-:W-:Y:S01]  /*0610*/  ISETP.NE.AND P0, PT, R20, 0x1, PT ;  /* 0x000000011400780c */ /* 0x000fe20003f05270 */
[----:B------:R-:W-:-:S12]  /*0620*/  BSSY B0, `(.L_x_61) ;  /* 0x0000121000007945 */ /* 0x000fd80003800000 */
[----:B0-----:R-:W-:Y:S05]  /*0630*/  @!P0 BRA `(.L_x_62) ;  /* 0x00000010007c8947 */ /* 0x001fea0003800000 */
[----:B------:R-:W5:Y:S01]  /*0640*/  LD.E.64 R4, desc[UR4][R4.64+0x10] ;  /* 0x0000100404047980 */ /* 0x000f62000c101b00 */
[----:B------:R-:W0:Y:S01]  /*0650*/  LDC R11, c[0x0][0x398] ;  /* 0x0000e600ff0b7b82 */ /* 0x000e220000000800 */
[----:B------:R-:W-:Y:S01]  /*0660*/  HFMA2 R15, -RZ, RZ, 0, 0 ;  /* 0x00000000ff0f7431 */ /* 0x000fe200000001ff */
[C---:B------:R-:W-:Y:S02]  /*0670*/  IADD3 R14, PT, PT, R20.reuse, -0x2, RZ ;  /* 0xfffffffe140e7810 */ /* 0x040fe40007ffe0ff */
[----:B------:R-:W-:Y:S02]  /*0680*/  PRMT R13, RZ, 0x7610, R13 ;  /* 0x00007610ff0d7816 */ /* 0x000fe4000000000d */
[----:B------:R-:W-:Y:S01]  /*0690*/  IADD3 R12, PT, PT, R20, -0x1, RZ ;  /* 0xffffffff140c7810 */ /* 0x000fe20007ffe0ff */
[----:B0-----:R-:W-:-:S07]  /*06a0*/  FFMA R11, R11, R11, 1 ;  /* 0x3f8000000b0b7423 */ /* 0x001fce000000000b */
.L_x_103:
[----:B0----5:R-:W-:-:S05]  /*06b0*/  IMAD.WIDE.U32 R6, R15, 0x10, R4 ;  /* 0x000000100f067825 */ /* 0x021fca00078e0004 */
[----:B-1----:R-:W2:Y:S04]  /*06c0*/  LD.E R2, desc[UR4][R6.64+0xc] ;  /* 0x00000c0406027980 */ /* 0x002ea8000c101900 */
[----:B------:R0:W5:Y:S04]  /*06d0*/  LD.E R10, desc[UR4][R6.64] ;  /* 0x00000004060a7980 */ /* 0x000168000c101900 */
[----:B------:R0:W5:Y:S04]  /*06e0*/  LD.E R9, desc[UR4][R6.64+0x4] ;  /* 0x0000040406097980 */ /* 0x000168000c101900 */
[----:B------:R0:W5:Y:S01]  /*06f0*/  LD.E R8, desc[UR4][R6.64+0x8] ;  /* 0x0000080406087980 */ /* 0x000162000c101900 */
[----:B------:R-:W-:Y:S01]  /*0700*/  IADD3 R0, PT, PT, R14, -R15, RZ ;  /* 0x8000000f0e007210 */ /* 0x000fe20007ffe0ff */
[----:B------:R-:W-:Y:S05]  /*0710*/  YIELD ;  /* 0x0000000000007946 */ /* 0x000fea0003800000 */
[----:B------:R-:W-:Y:S01]  /*0720*/  ISETP.GE.U32.AND P0, PT, R0, 0x3, PT ;  /* 0x000000030000780c */ /* 0x000fe20003f06070 */
[----:B------:R-:W-:Y:S01]  /*0730*/  BSSY B1, `(.L_x_63) ;  /* 0x0000097000017945 */ /* 0x000fe20003800000 */
[----:B------:R-:W-:-:S02]  /*0740*/  IADD3 R21, PT, PT, -R15, R12, RZ ;  /* 0x0000000c0f157210 */ /* 0x000fc40007ffe1ff */
[----:B------:R-:W-:-:S04]  /*0750*/  IADD3 R15, PT, PT, R15, 0x1, RZ ;  /* 0x000000010f0f7810 */ /* 0x000fc80007ffe0ff */
[----:B------:R-:W-:Y:S01]  /*0760*/  MOV R3, R15 ;  /* 0x0000000f00037202 */ /* 0x000fe20000000f00 */
[----:B--2---:R-:W-:-:S04]  /*0770*/  FADD R2, R2, R2 ;  /* 0x0000000202027221 */ /* 0x004fc80000000000 */
[----:B0-----:R-:W-:Y:S05]  /*0780*/  @!P0 BRA `(.L_x_64) ;  /* 0x0000000800448947 */ /* 0x001fea0003800000 */
[----:B------:R-:W-:Y:S02]  /*0790*/  LOP3.LUT R24, R21, 0xfffffffc, RZ, 0xc0, !PT ;  /* 0xfffffffc15187812 */ /* 0x000fe400078ec0ff */
[----:B------:R-:W-:Y:S02]  /*07a0*/  MOV R25, RZ ;  /* 0x000000ff00197202 */ /* 0x000fe40000000f00 */
[----:B------:R-:W-:-:S07]  /*07b0*/  MOV R3, R15 ;  /* 0x0000000f00037202 */ /* 0x000fce0000000f00 */
.L_x_85:
[----:B0-----:R-:W-:-:S05]  /*07c0*/  IMAD.WIDE.U32 R6, R3, 0x10, R4 ;  /* 0x0000001003067825 */ /* 0x001fca00078e0004 */
[----:B------:R-:W2:Y:S04]  /*07d0*/  LD.E R0, desc[UR4][R6.64+0x4] ;  /* 0x0000040406007980 */ /* 0x000ea8000c101900 */
[----:B------:R-:W3:Y:S04]  /*07e0*/  LD.E R23, desc[UR4][R6.64] ;  /* 0x0000000406177980 */ /* 0x000ee8000c101900 */
[----:B------:R-:W4:Y:S01]  /*07f0*/  LD.E R27, desc[UR4][R6.64+0x8] ;  /* 0x00000804061b7980 */ /* 0x000f22000c101900 */
[----:B------:R-:W-:Y:S01]  /*0800*/  IADD3 R25, PT, PT, R25, 0x4, RZ ;  /* 0x0000000419197810 */ /* 0x000fe20007ffe0ff */
[----:B------:R-:W-:Y:S05]  /*0810*/  YIELD ;  /* 0x0000000000007946 */ /* 0x000fea0003800000 */
[----:B------:R-:W-:Y:S01]  /*0820*/  BSSY.RECONVERGENT B2, `(.L_x_65) ;  /* 0x000001f000027945 */ /* 0x000fe20003800200 */
[----:B------:R-:W-:Y:S01]  /*0830*/  ISETP.NE.AND P0, PT, R25, R24, PT ;  /* 0x000000181900720c */ /* 0x000fe20003f05270 */
        /* <DEDUP_REMOVED lines=15> */
[----:B------:R-:W-:-:S07]  /*0930*/  MOV R28, 0x950 ;  /* 0x00000950001c7802 */ /* 0x000fce0000000f00 */
[----:B-1---5:R-:W-:Y:S05]  /*0940*/  CALL.REL.NOINC `($__internal_2_$__cuda_sm20_sqrt_rn_f32_slowpath) ;  /* 0x0000004c002c7944 */ /* 0x022fea0003c00000 */
[----:B------:R-:W-:Y:S05]  /*0950*/  BRA `(.L_x_69) ;  /* 0x0000000000107947 */ /* 0x000fea0003800000 */
.L_x_68:
[----:B-1----:R-:W-:Y:S01]  /*0960*/  FMUL.FTZ R39, R28, R23 ;  /* 0x000000171c277220 */ /* 0x002fe20000410000 */
[----:B------:R-:W-:-:S03]  /*0970*/  FMUL.FTZ R22, R23, 0.5 ;  /* 0x3f00000017167820 */ /* 0x000fc60000410000 */
[----:B------:R-:W-:-:S04]  /*0980*/  FFMA R0, -R39, R39, R28 ;  /* 0x0000002727007223 */ /* 0x000fc8000000011c */
[----:B------:R-:W-:-:S07]  /*0990*/  FFMA R39, R0, R22, R39 ;  /* 0x0000001600277223 */ /* 0x000fce0000000027 */
.L_x_69:
[----:B------:R-:W-:Y:S05]  /*09a0*/  BSYNC.RECONVERGENT B3 ;  /* 0x0000000000037941 */ /* 0x000fea0003800200 */
.L_x_67:
[----:B------:R-:W0:Y:S01]  /*09b0*/  LDC.64 R22, c[0x0][0x380] ;  /* 0x0000e000ff167b82 */ /* 0x000e220000000a00 */
[----:B------:R-:W-:Y:S01]  /*09c0*/  FMUL R39, R39, R33 ;  /* 0x0000002127277220 */ /* 0x000fe20000400000 */
[----:B-----5:R-:W-:-:S05]  /*09d0*/  FMUL R27, R2, R27 ;  /* 0x0000001b021b7220 */ /* 0x020fca0000400000 */
[----:B------:R-:W0:Y:S02]  /*09e0*/  F2I.TRUNC.NTZ R39, R39 ;  /* 0x0000002700277305 */ /* 0x000e24000020f100 */
[----:B0-----:R-:W-:-:S05]  /*09f0*/  IMAD.WIDE R22, R39, 0x4, R22 ;  /* 0x0000000427167825 */ /* 0x001fca00078e0216 */
[----:B------:R0:W-:Y:S02]  /*0a00*/  REDG.E.ADD.F32.FTZ.RN.STRONG.GPU desc[UR4][R22.64], R27 ;  /* 0x0000001b160079a6 */ /* 0x0001e4000c12f304 */
.L_x_66:
[----:B------:R-:W-:Y:S05]  /*0a10*/  BSYNC.RECONVERGENT B2 ;  /* 0x0000000000027941 */ /* 0x000fea0003800200 */
.L_x_65:
        /* <DEDUP_REMOVED lines=22> */
.L_x_73:
[----:B-1----:R-:W-:Y:S01]  /*0b80*/  FMUL.FTZ R39, R28, R23 ;  /* 0x000000171c277220 */ /* 0x002fe20000410000 */
[----:B------:R-:W-:-:S03]  /*0b90*/  FMUL.FTZ R22, R23, 0.5 ;  /* 0x3f00000017167820 */ /* 0x000fc60000410000 */
[----:B------:R-:W-:-:S04]  /*0ba0*/  FFMA R0, -R39, R39, R28 ;  /* 0x0000002727007223 */ /* 0x000fc8000000011c */
[----:B------:R-:W-:-:S07]  /*0bb0*/  FFMA R39, R0, R22, R39 ;  /* 0x0000001600277223 */ /* 0x000fce0000000027 */
.L_x_74:
[----:B------:R-:W-:Y:S05]  /*0bc0*/  BSYNC.RECONVERGENT B3 ;  /* 0x0000000000037941 */ /* 0x000fea0003800200 */
.L_x_72:
[----:B------:R-:W0:Y:S01]  /*0bd0*/  LDC.64 R22, c[0x0][0x380] ;  /* 0x0000e000ff167b82 */ /* 0x000e220000000a00 */
[----:B------:R-:W-:Y:S01]  /*0be0*/  FMUL R39, R39, R33 ;  /* 0x0000002127277220 */ /* 0x000fe20000400000 */
[----:B-----5:R-:W-:-:S05]  /*0bf0*/  FMUL R27, R2, R27 ;  /* 0x0000001b021b7220 */ /* 0x020fca0000400000 */
[----:B------:R-:W0:Y:S02]  /*0c00*/  F2I.TRUNC.NTZ R39, R39 ;  /* 0x0000002700277305 */ /* 0x000e24000020f100 */
[----:B0-----:R-:W-:-:S05]  /*0c10*/  IMAD.WIDE R22, R39, 0x4, R22 ;  /* 0x0000000427167825 */ /* 0x001fca00078e0216 */
[----:B------:R0:W-:Y:S02]  /*0c20*/  REDG.E.ADD.F32.FTZ.RN.STRONG.GPU desc[UR4][R22.64], R27 ;  /* 0x0000001b160079a6 */ /* 0x0001e4000c12f304 */
.L_x_71:
[----:B------:R-:W-:Y:S05]  /*0c30*/  BSYNC.RECONVERGENT B2 ;  /* 0x0000000000027941 */ /* 0x000fea0003800200 */
.L_x_70:
        /* <DEDUP_REMOVED lines=22> */
.L_x_78:
[----:B-1----:R-:W-:Y:S01]  /*0da0*/  FMUL.FTZ R39, R28, R23 ;  /* 0x000000171c277220 */ /* 0x002fe20000410000 */
[----:B------:R-:W-:-:S03]  /*0db0*/  FMUL.FTZ R22, R23, 0.5 ;  /* 0x3f00000017167820 */ /* 0x000fc60000410000 */
[----:B------:R-:W-:-:S04]  /*0dc0*/  FFMA R0, -R39, R39, R28 ;  /* 0x0000002727007223 */ /* 0x000fc8000000011c */
[----:B------:R-:W-:-:S07]  /*0dd0*/  FFMA R39, R0, R22, R39 ;  /* 0x0000001600277223 */ /* 0x000fce0000000027 */
.L_x_79:
[----:B------:R-:W-:Y:S05]  /*0de0*/  BSYNC.RECONVERGENT B3 ;  /* 0x0000000000037941 */ /* 0x000fea0003800200 */
.L_x_77:
[----:B------:R-:W0:Y:S01]  /*0df0*/  LDC.64 R22, c[0x0][0x380] ;  /* 0x0000e000ff167b82 */ /* 0x000e220000000a00 */
[----:B------:R-:W-:Y:S01]  /*0e00*/  FMUL R39, R39, R33 ;  /* 0x0000002127277220 */ /* 0x000fe20000400000 */
[----:B-----5:R-:W-:-:S05]  /*0e10*/  FMUL R27, R2, R27 ;  /* 0x0000001b021b7220 */ /* 0x020fca0000400000 */
[----:B------:R-:W0:Y:S02]  /*0e20*/  F2I.TRUNC.NTZ R39, R39 ;  /* 0x0000002700277305 */ /* 0x000e24000020f100 */
[----:B0-----:R-:W-:-:S05]  /*0e30*/  IMAD.WIDE R22, R39, 0x4, R22 ;  /* 0x0000000427167825 */ /* 0x001fca00078e0216 */
[----:B------:R0:W-:Y:S02]  /*0e40*/  REDG.E.ADD.F32.FTZ.RN.STRONG.GPU desc[UR4][R22.64], R27 ;  /* 0x0000001b160079a6 */ /* 0x0001e4000c12f304 */
.L_x_76:
[----:B------:R-:W-:Y:S05]  /*0e50*/  BSYNC.RECONVERGENT B2 ;  /* 0x0000000000027941 */ /* 0x000fea0003800200 */
.L_x_75:
        /* <DEDUP_REMOVED lines=22> */
.L_x_83:
[----:B-1----:R-:W-:Y:S01]  /*0fc0*/  FMUL.FTZ R39, R22, R27 ;  /* 0x0000001b16277220 */ /* 0x002fe20000410000 */
[----:B------:R-:W-:-:S03]  /*0fd0*/  FMUL.FTZ R6, R27, 0.5 ;  /* 0x3f0000001b067820 */ /* 0x000fc60000410000 */
[----:B------:R-:W-:-:S04]  /*0fe0*/  FFMA R0, -R39, R39, R22 ;  /* 0x0000002727007223 */ /* 0x000fc80000000116 */
[----:B------:R-:W-:-:S07]  /*0ff0*/  FFMA R39, R0, R6, R39 ;  /* 0x0000000600277223 */ /* 0x000fce0000000027 */
.L_x_84:
[----:B------:R-:W-:Y:S05]  /*1000*/  BSYNC.RECONVERGENT B3 ;  /* 0x0000000000037941 */ /* 0x000fea0003800200 */
.L_x_82:
[----:B------:R-:W0:Y:S01]  /*1010*/  LDC.64 R6, c[0x0][0x380] ;  /* 0x0000e000ff067b82 */ /* 0x000e220000000a00 */
[----:B------:R-:W-:Y:S01]  /*1020*/  FMUL R39, R39, R33 ;  /* 0x0000002127277220 */ /* 0x000fe20000400000 */
[----:B-----5:R-:W-:-:S05]  /*1030*/  FMUL R23, R2, R23 ;  /* 0x0000001702177220 */ /* 0x020fca0000400000 */
[----:B------:R-:W0:Y:S02]  /*1040*/  F2I.TRUNC.NTZ R39, R39 ;  /* 0x0000002700277305 */ /* 0x000e24000020f100 */
[----:B0-----:R-:W-:-:S05]  /*1050*/  IMAD.WIDE R6, R39, 0x4, R6 ;  /* 0x0000000427067825 */ /* 0x001fca00078e0206 */
[----:B------:R0:W-:Y:S02]  /*1060*/  REDG.E.ADD.F32.FTZ.RN.STRONG.GPU desc[UR4][R6.64], R23 ;  /* 0x00000017060079a6 */ /* 0x0001e4000c12f304 */
.L_x_81:
[----:B------:R-:W-:Y:S05]  /*1070*/  BSYNC.RECONVERGENT B2 ;  /* 0x0000000000027941 */ /* 0x000fea0003800200 */
.L_x_80:
[----:B------:R-:W-:Y:S01]  /*1080*/  IADD3 R3, PT, PT, R3, 0x4, RZ ;  /* 0x0000000403037810 */ /* 0x000fe20007ffe0ff */
[----:B------:R-:W-:Y:S06]  /*1090*/  @P0 BRA `(.L_x_85) ;  /* 0xfffffff400c80947 */ /* 0x000fec000383ffff */
.L_x_64:
[----:B------:R-:W-:Y:S05]  /*10a0*/  BSYNC B1 ;  /* 0x0000000000017941 */ /* 0x000fea0003800000 */
.L_x_63:
[----:B------:R-:W-:Y:S01]  /*10b0*/  LOP3.LUT P0, RZ, R21, 0x3, RZ, 0xc0, !PT ;  /* 0x0000000315ff7812 */ /* 0x000fe2000780c0ff */
[----:B------:R-:W-:-:S12]  /*10c0*/  BSSY.RECONVERGENT B1, `(.L_x_86) ;  /* 0x0000073000017945 */ /* 0x000fd80003800200 */
[----:B------:R-:W-:Y:S05]  /*10d0*/  @!P0 BRA `(.L_x_87) ;  /* 0x0000000400c48947 */ /* 0x000fea0003800000 */
[----:B------:R-:W-:Y:S01]  /*10e0*/  LOP3.LUT R21, R13, 0x3, RZ, 0x3c, !PT ;  /* 0x000000030d157812 */ /* 0x000fe200078e3cff */
[----:B------:R-:W-:Y:S03]  /*10f0*/  BSSY.RECONVERGENT B2, `(.L_x_88) ;  /* 0x000004b000027945 */ /* 0x000fe60003800200 */
[----:B------:R-:W-:-:S04]  /*1100*/  IADD3 R21, PT, PT, R20, R21, RZ ;  /* 0x0000001514157210 */ /* 0x000fc80007ffe0ff */
[----:B------:R-:W-:-:S04]  /*1110*/  LOP3.LUT R0, R21, 0x3, RZ, 0xc0, !PT ;  /* 0x0000000315007812 */ /* 0x000fc800078ec0ff */
[----:B------:R-:W-:-:S13]  /*1120*/  ISETP.NE.AND P0, PT, R0, 0x1, PT ;  /* 0x000000010000780c */ /* 0x000fda0003f05270 */
[----:B------:R-:W-:Y:S05]  /*1130*/  @!P0 BRA `(.L_x_89) ;  /* 0x0000000400188947 */ /* 0x000fea0003800000 */
[----:B0-----:R-:W-:-:S05]  /*1140*/  IMAD.WIDE.U32 R6, R3, 0x10, R4 ;  /* 0x0000001003067825 */ /* 0x001fca00078e0004 */
[----:B------:R-:W2:Y:S04]  /*1150*/  LD.E R0, desc[UR4][R6.64+0x4] ;  /* 0x0000040406007980 */ /* 0x000ea8000c101900 */
[----:B------:R-:W3:Y:S04]  /*1160*/  LD.E R23, desc[UR4][R6.64] ;  /* 0x0000000406177980 */ /* 0x000ee8000c101900 */
        /* <DEDUP_REMOVED lines=20> */
.L_x_93:
[----:B-1----:R-:W-:Y:S01]  /*12b0*/  FMUL.FTZ R39, R24, R23 ;  /* 0x0000001718277220 */ /* 0x002fe20000410000 */
[----:B------:R-:W-:-:S03]  /*12c0*/  FMUL.FTZ R22, R23, 0.5 ;  /* 0x3f00000017167820 */ /* 0x000fc60000410000 */
[----:B------:R-:W-:-:S04]  /*12d0*/  FFMA R0, -R39, R39, R24 ;  /* 0x0000002727007223 */ /* 0x000fc80000000118 */
[----:B------:R-:W-:-:S07]  /*12e0*/  FFMA R39, R0, R22, R39 ;  /* 0x0000001600277223 */ /* 0x000fce0000000027 */
.L_x_94:
[----:B------:R-:W-:Y:S05]  /*12f0*/  BSYNC.RECONVERGENT B4 ;  /* 0x0000000000047941 */ /* 0x000fea0003800200 */
.L_x_92:
[----:B------:R-:W0:Y:S01]  /*1300*/  LDC.64 R22, c[0x0][0x380] ;  /* 0x0000e000ff167b82 */ /* 0x000e220000000a00 */
[----:B------:R-:W-:Y:S01]  /*1310*/  FMUL R39, R39, R33 ;  /* 0x0000002127277220 */ /* 0x000fe20000400000 */
[----:B-----5:R-:W-:-:S05]  /*1320*/  FMUL R25, R2, R25 ;  /* 0x0000001902197220 */ /* 0x020fca0000400000 */
[----:B------:R-:W0:Y:S02]  /*1330*/  F2I.TRUNC.NTZ R39, R39 ;  /* 0x0000002700277305 */ /* 0x000e24000020f100 */
[----:B0-----:R-:W-:-:S05]  /*1340*/  IMAD.WIDE R22, R39, 0x4, R22 ;  /* 0x0000000427167825 */ /* 0x001fca00078e0216 */
[----:B------:R0:W-:Y:S02]  /*1350*/  REDG.E.ADD.F32.FTZ.RN.STRONG.GPU desc[UR4][R22.64], R25 ;  /* 0x00000019160079a6 */ /* 0x0001e4000c12f304 */
.L_x_91:
[----:B------:R-:W-:Y:S05]  /*1360*/  BSYNC.RECONVERGENT B3 ;  /* 0x0000000000037941 */ /* 0x000fea0003800200 */
.L_x_90:
        /* <DEDUP_REMOVED lines=22> */
.L_x_98:
[----:B-1----:R-:W-:Y:S01]  /*14d0*/  FMUL.FTZ R39, R22, R25 ;  /* 0x0000001916277220 */ /* 0x002fe20000410000 */
[----:B------:R-:W-:-:S03]  /*14e0*/  FMUL.FTZ R6, R25, 0.5 ;  /* 0x3f00000019067820 */ /* 0x000fc60000410000 */
[----:B------:R-:W-:-:S04]  /*14f0*/  FFMA R0, -R39, R39, R22 ;  /* 0x0000002727007223 */ /* 0x000fc80000000116 */
[----:B------:R-:W-:-:S07]  /*1500*/  FFMA R39, R0, R6, R39 ;  /* 0x0000000600277223 */ /* 0x000fce0000000027 */
.L_x_99:
[----:B------:R-:W-:Y:S05]  /*1510*/  BSYNC.RECONVERGENT B4 ;  /* 0x0000000000047941 */ /* 0x000fea0003800200 */
.L_x_97:
[----:B------:R-:W0:Y:S01]  /*1520*/  LDC.64 R6, c[0x0][0x380] ;  /* 0x0000e000ff067b82 */ /* 0x000e220000000a00 */
[----:B------:R-:W-:Y:S01]  /*1530*/  FMUL R39, R39, R33 ;  /* 0x0000002127277220 */ /* 0x000fe20000400000 */
[----:B-----5:R-:W-:-:S05]  /*1540*/  FMUL R23, R2, R23 ;  /* 0x0000001702177220 */ /* 0x020fca0000400000 */
[----:B------:R-:W0:Y:S02]  /*1550*/  F2I.TRUNC.NTZ R39, R39 ;  /* 0x0000002700277305 */ /* 0x000e24000020f100 */
[----:B0-----:R-:W-:-:S05]  /*1560*/  IMAD.WIDE R6, R39, 0x4, R6 ;  /* 0x0000000427067825 */ /* 0x001fca00078e0206 */
[----:B------:R0:W-:Y:S02]  /*1570*/  REDG.E.ADD.F32.FTZ.RN.STRONG.GPU desc[UR4][R6.64], R23 ;  /* 0x00000017060079a6 */ /* 0x0001e4000c12f304 */
.L_x_96:
[----:B------:R-:W-:Y:S05]  /*1580*/  BSYNC.RECONVERGENT B3 ;  /* 0x0000000000037941 */ /* 0x000fea0003800200 */
.L_x_95:
[----:B------:R-:W-:-:S07]  /*1590*/  IADD3 R3, PT, PT, R3, 0x2, RZ ;  /* 0x0000000203037810 */ /* 0x000fce0007ffe0ff */
.L_x_89:
[----:B------:R-:W-:Y:S05]  /*15a0*/  BSYNC.RECONVERGENT B2 ;  /* 0x0000000000027941 */ /* 0x000fea0003800200 */
.L_x_88:
[----:B------:R-:W-:-:S04]  /*15b0*/  LOP3.LUT R21, R21, 0x1, RZ, 0xc0, !PT ;  /* 0x0000000115157812 */ /* 0x000fc800078ec0ff */
[----:B------:R-:W-:-:S13]  /*15c0*/  ISETP.NE.U32.AND P0, PT, R21, 0x1, PT ;  /* 0x000000011500780c */ /* 0x000fda0003f05070 */
[----:B------:R-:W-:Y:S05]  /*15d0*/  @P0 BRA `(.L_x_87) ;  /* 0x0000000000840947 */ /* 0x000fea0003800000 */
        /* <DEDUP_REMOVED lines=22> */
.L_x_101:
[----:B-1----:R-:W-:Y:S01]  /*1740*/  FMUL.FTZ R39, R8, R3 ;  /* 0x0000000308277220 */ /* 0x002fe20000410000 */
[----:B------:R-:W-:-:S03]  /*1750*/  FMUL.FTZ R3, R3, 0.5 ;  /* 0x3f00000003037820 */ /* 0x000fc60000410000 */
[----:B------:R-:W-:-:S04]  /*1760*/  FFMA R0, -R39, R39, R8 ;  /* 0x0000002727007223 */ /* 0x000fc80000000108 */
[----:B------:R-:W-:-:S07]  /*1770*/  FFMA R39, R0, R3, R39 ;  /* 0x0000000300277223 */ /* 0x000fce0000000027 */
.L_x_102:
[----:B------:R-:W-:Y:S05]  /*1780*/  BSYNC.RECONVERGENT B2 ;  /* 0x0000000000027941 */ /* 0x000fea0003800200 */
.L_x_100:
[----:B------:R-:W0:Y:S01]  /*1790*/  LDC.64 R6, c[0x0][0x380] ;  /* 0x0000e000ff067b82 */ /* 0x000e220000000a00 */
[----:B------:R-:W-:Y:S01]  /*17a0*/  FMUL R39, R39, R33 ;  /* 0x0000002127277220 */ /* 0x000fe20000400000 */
[----:B-----5:R-:W-:-:S03]  /*17b0*/  FMUL R9, R2, R9 ;  /* 0x0000000902097220 */ /* 0x020fc60000400000 */
[----:B------:R-:W0:Y:S02]  /*17c0*/  F2I.TRUNC.NTZ R3, R39 ;  /* 0x0000002700037305 */ /* 0x000e24000020f100 */
[----:B0-----:R-:W-:-:S05]  /*17d0*/  IMAD.WIDE R2, R3, 0x4, R6 ;  /* 0x0000000403027825 */ /* 0x001fca00078e0206 */
[----:B------:R1:W-:Y:S02]  /*17e0*/  REDG.E.ADD.F32.FTZ.RN.STRONG.GPU desc[UR4][R2.64], R9 ;  /* 0x00000009020079a6 */ /* 0x0003e4000c12f304 */
.L_x_87:
[----:B------:R-:W-:Y:S05]  /*17f0*/  BSYNC.RECONVERGENT B1 ;  /* 0x0000000000017941 */ /* 0x000fea0003800200 */
.L_x_86:
[----:B------:R-:W-:Y:S02]  /*1800*/  ISETP.NE.AND P0, PT, R15, R12, PT ;  /* 0x0000000c0f00720c */ /* 0x000fe40003f05270 */
[----:B------:R-:W-:-:S11]  /*1810*/  IADD3 R13, PT, PT, R13, 0x1, RZ ;  /* 0x000000010d0d7810 */ /* 0x000fd60007ffe0ff */
[----:B------:R-:W-:Y:S05]  /*1820*/  @P0 BRA `(.L_x_103) ;  /* 0xffffffec00a00947 */ /* 0x000fea000383ffff */
.L_x_62:
[----:B------:R-:W-:Y:S05]  /*1830*/  BSYNC B0 ;  /* 0x0000000000007941 */ /* 0x000fea0003800000 */
.L_x_61:
[----:B0-----:R-:W0:Y:S01]  /*1840*/  LDC.64 R6, c[0x0][0x398] ;  /* 0x0000e600ff067b82 */ /* 0x001e220000000a00 */
[----:B------:R-:W2:Y:S01]  /*1850*/  LDCU UR8, c[0x0][0x390] ;  /* 0x00007200ff0877ac */ /* 0x000ea20008000800 */
[----:B-1---5:R-:W-:Y:S01]  /*1860*/  IADD3 R9, PT, PT, R35, 0x1, RZ ;  /* 0x0000000123097810 */ /* 0x022fe20007ffe0ff */
[----:B------:R-:W-:Y:S01]  /*1870*/  BSSY B4, `(.L_x_104) ;  /* 0x000013a000047945 */ /* 0x000fe20003800000 */
[----:B------:R-:W-:Y:S01]  /*1880*/  UMOV UR6, 0xe8584caa ;  /* 0xe8584caa00067882 */ /* 0x000fe20000000000 */
[----:B------:R-:W-:Y:S01]  /*1890*/  UMOV UR7, 0x3ffbb67a ;  /* 0x3ffbb67a00077882 */ /* 0x000fe20000000000 */
[----:B--2---:R-:W-:-:S04]  /*18a0*/  MOV R0, UR8 ;  /* 0x0000000800007c02 */ /* 0x004fc80008000f00 */
[----:B------:R-:W-:Y:S01]  /*18b0*/  ISETP.GE.AND P0, PT, R9, R0, PT ;  /* 0x000000000900720c */ /* 0x000fe20003f06270 */
[----:B0-----:R-:W-:Y:S08]  /*18c0*/  F2F.F64.F32 R4, R7 ;  /* 0x0000000700047310 */ /* 0x001ff00000201800 */
[----:B------:R-:W0:Y:S02]  /*18d0*/  F2F.F64.F32 R2, R6 ;  /* 0x0000000600027310 */ /* 0x000e240000201800 */
[----:B0-----:R-:W-:-:S10]  /*18e0*/  DFMA R2, R4, UR6, R2 ;  /* 0x0000000604027c2b */ /* 0x001fd40008000002 */
[----:B------:R-:W0:Y:S02]  /*18f0*/  F2F.F32.F64 R2, R2 ;  /* 0x0000000200027310 */ /* 0x000e240000301000 */
[----:B0-----:R-:W-:Y:S01]  /*1900*/  FMUL R31, R2, R2 ;  /* 0x00000002021f7220 */ /* 0x001fe20000400000 */
[----:B------:R-:W-:Y:S06]  /*1910*/  @P0 BRA `(.L_x_105) ;  /* 0x0000001000bc0947 */ /* 0x000fec0003800000 */
[----:B------:R-:W-:-:S07]  /*1920*/  FFMA R8, R6, R6, 1 ;  /* 0x3f80000006087423 */ /* 0x000fce0000000006 */
.L_x_150:
[----:B-----5:R-:W2:Y:S02]  /*1930*/  LDG.E.64 R2, desc[UR4][R16.64] ;  /* 0x0000000410027981 */ /* 0x020ea4000c1e1b00 */
[----:B--2---:R-:W-:-:S06]  /*1940*/  IMAD.WIDE R2, R34, 0x8, R2 ;  /* 0x0000000822027825 */ /* 0x004fcc00078e0202 */
[----:B------:R-:W2:Y:S02]  /*1950*/  LD.E.64 R2, desc[UR4][R2.64] ;  /* 0x0000000402027980 */ /* 0x000ea4000c101b00 */
[----:B012---:R-:W-:-:S05]  /*1960*/  IMAD.WIDE R4, R9, 0x18, R2 ;  /* 0x0000001809047825 */ /* 0x007fca00078e0202 */
[----:B------:R-:W2:Y:S01]  /*1970*/  LD.E R7, desc[UR4][R4.64+0x8] ;  /* 0x0000080404077980 */ /* 0x000ea2000c101900 */
[----:B------:R-:W-:Y:S01]  /*1980*/  BSSY B3, `(.L_x_106) ;  /* 0x0000123000037945 */ /* 0x000fe20003800000 */
[----:B--2---:R-:W-:-:S04]  /*1990*/  FADD R7, -R32, R7 ;  /* 0x0000000720077221 */ /* 0x004fc80000000100 */
[----:B------:R-:W-:-:S05]  /*19a0*/  FMUL R0, R7, R7 ;  /* 0x0000000707007220 */ /* 0x000fca0000400000 */
[----:B------:R-:W-:-:S13]  /*19b0*/  FSETP.GTU.AND P0, PT, R0, R31, PT ;  /* 0x0000001f0000720b */ /* 0x000fda0003f0c000 */
[----:B------:R-:W-:Y:S05]  /*19c0*/  @P0 BRA `(.L_x_107) ;  /* 0x0000001000780947 */ /* 0x000fea0003800000 */
[----:B------:R-:W-:-:S05]  /*19d0*/  IMAD.WIDE R2, R35, 0x18, R2 ;  /* 0x0000001823027825 */ /* 0x000fca00078e0202 */
[----:B------:R-:W2:Y:S02]  /*19e0*/  LD.E R10, desc[UR4][R2.64+0xc] ;  /* 0x00000c04020a7980 */ /* 0x000ea4000c101900 */
[----:B--2---:R-:W-:-:S13]  /*19f0*/  ISETP.GE.AND P0, PT, R10, 0x1, PT ;  /* 0x000000010a00780c */ /* 0x004fda0003f06270 */
[----:B------:R-:W-:Y:S05]  /*1a00*/  @!P0 BRA `(.L_x_107) ;  /* 0x0000001000688947 */ /* 0x000fea0003800000 */
[----:B------:R-:W2:Y:S04]  /*1a10*/  LD.E R11, desc[UR4][R4.64+0xc] ;  /* 0x00000c04040b7980 */ /* 0x000ea8000c101900 */
[----:B------:R-:W5:Y:S04]  /*1a20*/  LD.E.64 R2, desc[UR4][R2.64+0x10] ;  /* 0x0000100402027980 */ /* 0x000f68000c101b00 */
[----:B------:R0:W5:Y:S01]  /*1a30*/  LD.E.64 R6, desc[UR4][R4.64+0x10] ;  /* 0x0000100404067980 */ /* 0x000162000c101b00 */
[----:B------:R-:W-:Y:S02]  /*1a40*/  MOV R13, RZ ;  /* 0x000000ff000d7202 */ /* 0x000fe40000000f00 */
[----:B--2---:R-:W-:-:S02]  /*1a50*/  LOP3.LUT R12, R11, 0x3, RZ, 0xc0, !PT ;  /* 0x000000030b0c7812 */ /* 0x004fc400078ec0ff */
[----:B0-----:R-:W-:-:S07]  /*1a60*/  LOP3.LUT R14, R11, 0x7ffffffc, RZ, 0xc0, !PT ;  /* 0x7ffffffc0b0e7812 */ /* 0x001fce00078ec0ff */
.L_x_149:
[----:B------:R-:W-:Y:S01]  /*1a70*/  ISETP.GE.AND P0, PT, R11, 0x1, PT ;  /* 0x000000010b00780c */ /* 0x000fe20003f06270 */
[----:B------:R-:W-:Y:S05]  /*1a80*/  YIELD ;  /* 0x0000000000007946 */ /* 0x000fea0003800000 */
[----:B01----:R-:W-:Y:S01]  /*1a90*/  MOV R5, R13 ;  /* 0x0000000d00057202 */ /* 0x003fe20000000f00 */
[----:B------:R-:W-:Y:S01]  /*1aa0*/  BSSY B2, `(.L_x_108) ;  /* 0x000010f000027945 */ /* 0x000fe20003800000 */
[----:B------:R-:W-:-:S04]  /*1ab0*/  IADD3 R13, PT, PT, R13, 0x1, RZ ;  /* 0x000000010d0d7810 */ /* 0x000fc80007ffe0ff */
[----:B------:R-:W-:Y:S01]  /*1ac0*/  ISETP.NE.AND P1, PT, R13, R10, PT ;  /* 0x0000000a0d00720c */ /* 0x000fe20003f25270 */
[----:B-----5:R-:W-:-:S12]  /*1ad0*/  @!P0 BRA `(.L_x_109) ;  /* 0x00000010002c8947 */ /* 0x020fd80003800000 */
[----:B-----5:R-:W-:-:S05]  /*1ae0*/  IMAD.WIDE.U32 R4, R5, 0x10, R2 ;  /* 0x0000001005047825 */ /* 0x020fca00078e0002 */
[----:B------:R-:W2:Y:S04]  /*1af0*/  LD.E R24, desc[UR4][R4.64+0xc] ;  /* 0x00000c0404187980 */ /* 0x000ea8000c101900 */
[----:B------:R0:W5:Y:S04]  /*1b00*/  LD.E R15, desc[UR4][R4.64] ;  /* 0x00000004040f7980 */ /* 0x000168000c101900 */
[----:B------:R0:W5:Y:S04]  /*1b10*/  LD.E R20, desc[UR4][R4.64+0x4] ;  /* 0x0000040404147980 */ /* 0x000168000c101900 */
[----:B------:R0:W5:Y:S01]  /*1b20*/  LD.E R21, desc[UR4][R4.64+0x8] ;  /* 0x0000080404157980 */ /* 0x000162000c101900 */
[----:B------:R-:W-:Y:S01]  /*1b30*/  ISETP.GE.U32.AND P0, PT, R11, 0x4, PT ;  /* 0x000000040b00780c */ /* 0x000fe20003f06070 */
[----:B------:R-:W-:Y:S01]  /*1b40*/  BSSY B1, `(.L_x_110) ;  /* 0x0000095000017945 */ /* 0x000fe20003800000 */
[----:B------:R-:W-:-:S02]  /*1b50*/  HFMA2 R25, -RZ, RZ, 0, 0 ;  /* 0x00000000ff197431 */ /* 0x000fc400000001ff */
[----:B--2---:R-:W-:-:S09]  /*1b60*/  FADD R24, R24, R24 ;  /* 0x0000001818187221 */ /* 0x004fd20000000000 */
[----:B0-----:R-:W-:Y:S05]  /*1b70*/  @!P0 BRA `(.L_x_111) ;  /* 0x0000000800448947 */ /* 0x001fea0003800000 */
[----:B------:R-:W-:Y:S01]  /*1b80*/  BSSY B0, `(.L_x_112) ;  /* 0x000008f000007945 */ /* 0x000fe20003800000 */
[----:B------:R-:W-:-:S07]  /*1b90*/  MOV R25, RZ ;  /* 0x000000ff00197202 */ /* 0x000fce0000000f00 */
.L_x_133:
        /* <DEDUP_REMOVED lines=26> */
.L_x_116:
[----:B-1----:R-:W-:Y:S01]  /*1d40*/  FMUL.FTZ R39, R28, R23 ;  /* 0x000000171c277220 */ /* 0x002fe20000410000 */
[----:B------:R-:W-:-:S03]  /*1d50*/  FMUL.FTZ R22, R23, 0.5 ;  /* 0x3f00000017167820 */ /* 0x000fc60000410000 */
[----:B------:R-:W-:-:S04]  /*1d60*/  FFMA R0, -R39, R39, R28 ;  /* 0x0000002727007223 */ /* 0x000fc8000000011c */
[----:B------:R-:W-:-:S07]  /*1d70*/  FFMA R39, R0, R22, R39 ;  /* 0x0000001600277223 */ /* 0x000fce0000000027 */
.L_x_117:
[----:B------:R-:W-:Y:S05]  /*1d80*/  BSYNC.RECONVERGENT B6 ;  /* 0x0000000000067941 */ /* 0x000fea0003800200 */
.L_x_115:
[----:B------:R-:W0:Y:S01]  /*1d90*/  LDC.64 R22, c[0x0][0x380] ;  /* 0x0000e000ff167b82 */ /* 0x000e220000000a00 */
[----:B------:R-:W-:Y:S01]  /*1da0*/  FMUL R39, R39, R33 ;  /* 0x0000002127277220 */ /* 0x000fe20000400000 */
[----:B-----5:R-:W-:-:S05]  /*1db0*/  FMUL R27, R24, R27 ;  /* 0x0000001b181b7220 */ /* 0x020fca0000400000 */
[----:B------:R-:W0:Y:S02]  /*1dc0*/  F2I.TRUNC.NTZ R39, R39 ;  /* 0x0000002700277305 */ /* 0x000e24000020f100 */
[----:B0-----:R-:W-:-:S05]  /*1dd0*/  IMAD.WIDE R22, R39, 0x4, R22 ;  /* 0x0000000427167825 */ /* 0x001fca00078e0216 */
[----:B------:R0:W-:Y:S02]  /*1de0*/  REDG.E.ADD.F32.FTZ.RN.STRONG.GPU desc[UR4][R22.64], R27 ;  /* 0x0000001b160079a6 */ /* 0x0001e4000c12f304 */
.L_x_114:
[----:B------:R-:W-:Y:S05]  /*1df0*/  BSYNC.RECONVERGENT B5 ;  /* 0x0000000000057941 */ /* 0x000fea0003800200 */
.L_x_113:
[----:B0-----:R-:W2:Y:S04]  /*1e00*/  LD.E R23, desc[UR4][R4.64+0x14] ;  /* 0x0000140404177980 */ /* 0x001ea8000c101900 */
[----:B------:R-:W3:Y:S04]  /*1e10*/  LD.E R0, desc[UR4][R4.64+0x10] ;  /* 0x0000100404007980 */ /* 0x000ee8000c101900 */
        /* <DEDUP_REMOVED lines=20> */
.L_x_121:
[----:B-1----:R-:W-:Y:S01]  /*1f60*/  FMUL.FTZ R39, R28, R23 ;  /* 0x000000171c277220 */ /* 0x002fe20000410000 */
[----:B------:R-:W-:-:S03]  /*1f70*/  FMUL.FTZ R22, R23, 0.5 ;  /* 0x3f00000017167820 */ /* 0x000fc60000410000 */
[----:B------:R-:W-:-:S04]  /*1f80*/  FFMA R0, -R39, R39, R28 ;  /* 0x0000002727007223 */ /* 0x000fc8000000011c */
[----:B------:R-:W-:-:S07]  /*1f90*/  FFMA R39, R0, R22, R39 ;  /* 0x0000001600277223 */ /* 0x000fce0000000027 */
.L_x_122:
[----:B------:R-:W-:Y:S05]  /*1fa0*/  BSYNC.RECONVERGENT B6 ;  /* 0x0000000000067941 */ /* 0x000fea0003800200 */
.L_x_120:
[----:B------:R-:W0:Y:S01]  /*1fb0*/  LDC.64 R22, c[0x0][0x380] ;  /* 0x0000e000ff167b82 */ /* 0x000e220000000a00 */
[----:B------:R-:W-:Y:S01]  /*1fc0*/  FMUL R39, R39, R33 ;  /* 0x0000002127277220 */ /* 0x000fe20000400000 */
[----:B-----5:R-:W-:-:S05]  /*1fd0*/  FMUL R27, R24, R27 ;  /* 0x0000001b181b7220 */ /* 0x020fca0000400000 */
[----:B------:R-:W0:Y:S02]  /*1fe0*/  F2I.TRUNC.NTZ R39, R39 ;  /* 0x0000002700277305 */ /* 0x000e24000020f100 */
[----:B0-----:R-:W-:-:S05]  /*1ff0*/  IMAD.WIDE R22, R39, 0x4, R22 ;  /* 0x0000000427167825 */ /* 0x001fca00078e0216 */
[----:B------:R0:W-:Y:S02]  /*2000*/  REDG.E.ADD.F32.FTZ.RN.STRONG.GPU desc[UR4][R22.64], R27 ;  /* 0x0000001b160079a6 */ /* 0x0001e4000c12f304 */
.L_x_119:
[----:B------:R-:W-:Y:S05]  /*2010*/  BSYNC.RECONVERGENT B5 ;  /* 0x0000000000057941 */ /* 0x000fea0003800200 */
.L_x_118:
        /* <DEDUP_REMOVED lines=22> */
.L_x_126:
[----:B-1----:R-:W-:Y:S01]  /*2180*/  FMUL.FTZ R39, R28, R23 ;  /* 0x000000171c277220 */ /* 0x002fe20000410000 */
[----:B------:R-:W-:-:S03]  /*2190*/  FMUL.FTZ R22, R23, 0.5 ;  /* 0x3f00000017167820 */ /* 0x000fc60000410000 */
[----:B------:R-:W-:-:S04]  /*21a0*/  FFMA R0, -R39, R39, R28 ;  /* 0x0000002727007223 */ /* 0x000fc8000000011c */
[----:B------:R-:W-:-:S07]  /*21b0*/  FFMA R39, R0, R22, R39 ;  /* 0x0000001600277223 */ /* 0x000fce0000000027 */
.L_x_127:
[----:B------:R-:W-:Y:S05]  /*21c0*/  BSYNC.RECONVERGENT B6 ;  /* 0x0000000000067941 */ /* 0x000fea0003800200 */
.L_x_125:
[----:B------:R-:W0:Y:S01]  /*21d0*/  LDC.64 R22, c[0x0][0x380] ;  /* 0x0000e000ff167b82 */ /* 0x000e220000000a00 */
[----:B------:R-:W-:Y:S01]  /*21e0*/  FMUL R39, R39, R33 ;  /* 0x0000002127277220 */ /* 0x000fe20000400000 */
[----:B-----5:R-:W-:-:S05]  /*21f0*/  FMUL R27, R24, R27 ;  /* 0x0000001b181b7220 */ /* 0x020fca0000400000 */
[----:B------:R-:W0:Y:S02]  /*2200*/  F2I.TRUNC.NTZ R39, R39 ;  /* 0x0000002700277305 */ /* 0x000e24000020f100 */
[----:B0-----:R-:W-:-:S05]  /*2210*/  IMAD.WIDE R22, R39, 0x4, R22 ;  /* 0x0000000427167825 */ /* 0x001fca00078e0216 */
[----:B------:R0:W-:Y:S02]  /*2220*/  REDG.E.ADD.F32.FTZ.RN.STRONG.GPU desc[UR4][R22.64], R27 ;  /* 0x0000001b160079a6 */ /* 0x0001e4000c12f304 */
.L_x_124:
[----:B------:R-:W-:Y:S05]  /*2230*/  BSYNC.RECONVERGENT B5 ;  /* 0x0000000000057941 */ /* 0x000fea0003800200 */
.L_x_123:
        /* <DEDUP_REMOVED lines=22> */
.L_x_131:
[----:B-1----:R-:W-:Y:S01]  /*23a0*/  FMUL.FTZ R39, R22, R27 ;  /* 0x0000001b16277220 */ /* 0x002fe20000410000 */
[----:B------:R-:W-:-:S03]  /*23b0*/  FMUL.FTZ R4, R27, 0.5 ;  /* 0x3f0000001b047820 */ /* 0x000fc60000410000 */
[----:B------:R-:W-:-:S04]  /*23c0*/  FFMA R0, -R39, R39, R22 ;  /* 0x0000002727007223 */ /* 0x000fc80000000116 */
[----:B------:R-:W-:-:S07]  /*23d0*/  FFMA R39, R0, R4, R39 ;  /* 0x0000000400277223 */ /* 0x000fce0000000027 */
.L_x_132:
[----:B------:R-:W-:Y:S05]  /*23e0*/  BSYNC.RECONVERGENT B6 ;  /* 0x0000000000067941 */ /* 0x000fea0003800200 */
.L_x_130:
[----:B------:R-:W0:Y:S01]  /*23f0*/  LDC.64 R4, c[0x0][0x380] ;  /* 0x0000e000ff047b82 */ /* 0x000e220000000a00 */
[----:B------:R-:W-:Y:S01]  /*2400*/  FMUL R39, R39, R33 ;  /* 0x0000002127277220 */ /* 0x000fe20000400000 */
[----:B-----5:R-:W-:-:S05]  /*2410*/  FMUL R23, R24, R23 ;  /* 0x0000001718177220 */ /* 0x020fca0000400000 */
[----:B------:R-:W0:Y:S02]  /*2420*/  F2I.TRUNC.NTZ R39, R39 ;  /* 0x0000002700277305 */ /* 0x000e24000020f100 */
[----:B0-----:R-:W-:-:S05]  /*2430*/  IMAD.WIDE R4, R39, 0x4, R4 ;  /* 0x0000000427047825 */ /* 0x001fca00078e0204 */
[----:B------:R0:W-:Y:S02]  /*2440*/  REDG.E.ADD.F32.FTZ.RN.STRONG.GPU desc[UR4][R4.64], R23 ;  /* 0x00000017040079a6 */ /* 0x0001e4000c12f304 */
.L_x_129:
[----:B------:R-:W-:Y:S05]  /*2450*/  BSYNC.RECONVERGENT B5 ;  /* 0x0000000000057941 */ /* 0x000fea0003800200 */
.L_x_128:
[----:B------:R-:W-:Y:S05]  /*2460*/  @P0 BRA `(.L_x_133) ;  /* 0xfffffff400cc0947 */ /* 0x000fea000383ffff */
[----:B------:R-:W-:Y:S05]  /*2470*/  BSYNC B0 ;  /* 0x0000000000007941 */ /* 0x000fea0003800000 */
.L_x_112:
[----:B------:R-:W-:-:S07]  /*2480*/  MOV R25, R14 ;  /* 0x0000000e00197202 */ /* 0x000fce0000000f00 */
.L_x_111:
[----:B------:R-:W-:Y:S05]  /*2490*/  BSYNC B1 ;  /* 0x0000000000017941 */ /* 0x000fea0003800000 */
.L_x_110:
[----:B------:R-:W-:-:S13]  /*24a0*/  ISETP.NE.AND P0, PT, R12, RZ, PT ;  /* 0x000000ff0c00720c */ /* 0x000fda0003f05270 */
[----:B------:R-:W-:Y:S05]  /*24b0*/  @!P0 BRA `(.L_x_109) ;  /* 0x0000000400b48947 */ /* 0x000fea0003800000 */
[----:B------:R-:W-:Y:S01]  /*24c0*/  ISETP.NE.AND P0, PT, R12, 0x1, PT ;  /* 0x000000010c00780c */ /* 0x000fe20003f05270 */
[----:B------:R-:W-:-:S12]  /*24d0*/  BSSY.RECONVERGENT B0, `(.L_x_134) ;  /* 0x0000048000007945 */ /* 0x000fd80003800200 */
        /* <DEDUP_REMOVED lines=24> */
.L_x_139:
[----:B-1----:R-:W-:Y:S01]  /*2660*/  FMUL.FTZ R39, R28, R23 ;  /* 0x000000171c277220 */ /* 0x002fe20000410000 */
[----:B------:R-:W-:-:S03]  /*2670*/  FMUL.FTZ R22, R23, 0.5 ;  /* 0x3f00000017167820 */ /* 0x000fc60000410000 */
[----:B------:R-:W-:-:S04]  /*2680*/  FFMA R0, -R39, R39, R28 ;  /* 0x0000002727007223 */ /* 0x000fc8000000011c */
[----:B------:R-:W-:-:S07]  /*2690*/  FFMA R39, R0, R22, R39 ;  /* 0x0000001600277223 */ /* 0x000fce0000000027 */
.L_x_140:
[----:B------:R-:W-:Y:S05]  /*26a0*/  BSYNC.RECONVERGENT B5 ;  /* 0x0000000000057941 */ /* 0x000fea0003800200 */
.L_x_138:
[----:B------:R-:W0:Y:S01]  /*26b0*/  LDC.64 R22, c[0x0][0x380] ;  /* 0x0000e000ff167b82 */ /* 0x000e220000000a00 */
[----:B------:R-:W-:Y:S01]  /*26c0*/  FMUL R39, R39, R33 ;  /* 0x0000002127277220 */ /* 0x000fe20000400000 */
[----:B-----5:R-:W-:-:S05]  /*26d0*/  FMUL R27, R24, R27 ;  /* 0x0000001b181b7220 */ /* 0x020fca0000400000 */
[----:B------:R-:W0:Y:S02]  /*26e0*/  F2I.TRUNC.NTZ R39, R39 ;  /* 0x0000002700277305 */ /* 0x000e24000020f100 */
[----:B0-----:R-:W-:-:S05]  /*26f0*/  IMAD.WIDE R22, R39, 0x4, R22 ;  /* 0x0000000427167825 */ /* 0x001fca00078e0216 */
[----:B------:R0:W-:Y:S02]  /*2700*/  REDG.E.ADD.F32.FTZ.RN.STRONG.GPU desc[UR4][R22.64], R27 ;  /* 0x0000001b160079a6 */ /* 0x0001e4000c12f304 */
.L_x_137:
[----:B------:R-:W-:Y:S05]  /*2710*/  BSYNC.RECONVERGENT B1 ;  /* 0x0000000000017941 */ /* 0x000fea0003800200 */
.L_x_136:
        /* <DEDUP_REMOVED lines=22> */
.L_x_144:
[----:B-1----:R-:W-:Y:S01]  /*2880*/  FMUL.FTZ R39, R22, R27 ;  /* 0x0000001b16277220 */ /* 0x002fe20000410000 */
[----:B------:R-:W-:-:S03]  /*2890*/  FMUL.FTZ R4, R27, 0.5 ;  /* 0x3f0000001b047820 */ /* 0x000fc60000410000 */
[----:B------:R-:W-:-:S04]  /*28a0*/  FFMA R0, -R39, R39, R22 ;  /* 0x0000002727007223 */ /* 0x000fc80000000116 */
[----:B------:R-:W-:-:S07]  /*28b0*/  FFMA R39, R0, R4, R39 ;  /* 0x0000000400277223 */ /* 0x000fce0000000027 */
.L_x_145:
[----:B------:R-:W-:Y:S05]  /*28c0*/  BSYNC.RECONVERGENT B5 ;  /* 0x0000000000057941 */ /* 0x000fea0003800200 */
.L_x_143:
[----:B------:R-:W0:Y:S01]  /*28d0*/  LDC.64 R4, c[0x0][0x380] ;  /* 0x0000e000ff047b82 */ /* 0x000e220000000a00 */
[----:B------:R-:W-:Y:S01]  /*28e0*/  FMUL R39, R39, R33 ;  /* 0x0000002127277220 */ /* 0x000fe20000400000 */
[----:B-----5:R-:W-:-:S05]  /*28f0*/  FMUL R23, R24, R23 ;  /* 0x0000001718177220 */ /* 0x020fca0000400000 */
[----:B------:R-:W0:Y:S02]  /*2900*/  F2I.TRUNC.NTZ R39, R39 ;  /* 0x0000002700277305 */ /* 0x000e24000020f100 */
[----:B0-----:R-:W-:-:S05]  /*2910*/  IMAD.WIDE R4, R39, 0x4, R4 ;  /* 0x0000000427047825 */ /* 0x001fca00078e0204 */
[----:B------:R0:W-:Y:S02]  /*2920*/  REDG.E.ADD.F32.FTZ.RN.STRONG.GPU desc[UR4][R4.64], R23 ;  /* 0x00000017040079a6 */ /* 0x0001e4000c12f304 */
.L_x_142:
[----:B------:R-:W-:Y:S05]  /*2930*/  BSYNC.RECONVERGENT B1 ;  /* 0x0000000000017941 */ /* 0x000fea0003800200 */
.L_x_141:
[----:B------:R-:W-:-:S07]  /*2940*/  IADD3 R25, PT, PT, R25, 0x2, RZ ;  /* 0x0000000219197810 */ /* 0x000fce0007ffe0ff */
.L_x_135:
[----:B------:R-:W-:Y:S05]  /*2950*/  BSYNC.RECONVERGENT B0 ;  /* 0x0000000000007941 */ /* 0x000fea0003800200 */
.L_x_134:
        /* <DEDUP_REMOVED lines=24> */
.L_x_147:
[----:B-1----:R-:W-:Y:S01]  /*2ae0*/  FMUL.FTZ R39, R22, R21 ;  /* 0x0000001516277220 */ /* 0x002fe20000410000 */
[----:B------:R-:W-:-:S03]  /*2af0*/  FMUL.FTZ R4, R21, 0.5 ;  /* 0x3f00000015047820 */ /* 0x000fc60000410000 */
[----:B------:R-:W-:-:S04]  /*2b00*/  FFMA R0, -R39, R39, R22 ;  /* 0x0000002727007223 */ /* 0x000fc80000000116 */
[----:B------:R-:W-:-:S07]  /*2b10*/  FFMA R39, R0, R4, R39 ;  /* 0x0000000400277223 */ /* 0x000fce0000000027 */
.L_x_148:
[----:B------:R-:W-:Y:S05]  /*2b20*/  BSYNC.RECONVERGENT B0 ;  /* 0x0000000000007941 */ /* 0x000fea0003800200 */
.L_x_146:
[----:B------:R-:W0:Y:S01]  /*2b30*/  LDC.64 R4, c[0x0][0x380] ;  /* 0x0000e000ff047b82 */ /* 0x000e220000000a00 */
[----:B------:R-:W-:Y:S01]  /*2b40*/  FMUL R39, R39, R33 ;  /* 0x0000002127277220 */ /* 0x000fe20000400000 */
[----:B-----5:R-:W-:-:S05]  /*2b50*/  FMUL R15, R24, R15 ;  /* 0x0000000f180f7220 */ /* 0x020fca0000400000 */
[----:B------:R-:W0:Y:S02]  /*2b60*/  F2I.TRUNC.NTZ R39, R39 ;  /* 0x0000002700277305 */ /* 0x000e24000020f100 */
[----:B0-----:R-:W-:-:S05]  /*2b70*/  IMAD.WIDE R4, R39, 0x4, R4 ;  /* 0x0000000427047825 */ /* 0x001fca00078e0204 */
[----:B------:R1:W-:Y:S02]  /*2b80*/  REDG.E.ADD.F32.FTZ.RN.STRONG.GPU desc[UR4][R4.64], R15 ;  /* 0x0000000f040079a6 */ /* 0x0003e4000c12f304 */
.L_x_109:
[----:B------:R-:W-:Y:S05]  /*2b90*/  BSYNC B2 ;  /* 0x0000000000027941 */ /* 0x000fea0003800000 */
.L_x_108:
[----:B------:R-:W-:Y:S05]  /*2ba0*/  @P1 BRA `(.L_x_149) ;  /* 0xffffffec00b01947 */ /* 0x000fea000383ffff */
.L_x_107:
[----:B------:R-:W-:Y:S05]  /*2bb0*/  BSYNC B3 ;  /* 0x0000000000037941 */ /* 0x000fea0003800000 */
.L_x_106:
[----:B------:R-:W2:Y:S01]  /*2bc0*/  LDCU UR6, c[0x0][0x390] ;  /* 0x00007200ff0677ac */ /* 0x000ea20008000800 */
[----:B------:R-:W-:Y:S02]  /*2bd0*/  IADD3 R9, PT, PT, R9, 0x1, RZ ;  /* 0x0000000109097810 */ /* 0x000fe40007ffe0ff */
[----:B--2---:R-:W-:-:S04]  /*2be0*/  MOV R0, UR6 ;  /* 0x0000000600007c02 */ /* 0x004fc80008000f00 */
[----:B------:R-:W-:-:S13]  /*2bf0*/  ISETP.NE.AND P0, PT, R9, R0, PT ;  /* 0x000000000900720c */ /* 0x000fda0003f05270 */
[----:B------:R-:W-:Y:S05]  /*2c00*/  @P0 BRA `(.L_x_150) ;  /* 0xffffffec00480947 */ /* 0x000fea000383ffff */
.L_x_105:
[----:B------:R-:W-:Y:S05]  /*2c10*/  BSYNC B4 ;  /* 0x0000000000047941 */ /* 0x000fea0003800000 */
.L_x_104:
[----:B------:R-:W-:Y:S01]  /*2c20*/  ISETP.GE.AND P0, PT, R0, 0x1, PT ;  /* 0x000000010000780c */ /* 0x000fe20003f06270 */
[----:B------:R-:W-:Y:S01]  /*2c30*/  BSSY B5, `(.L_x_151) ;  /* 0x0000143000057945 */ /* 0x000fe20003800000 */
[----:B0-----:R-:W-:-:S04]  /*2c40*/  IADD3 R23, PT, PT, R34, 0x1, RZ ;  /* 0x0000000122177810 */ /* 0x001fc80007ffe0ff */
[----:B------:R-:W-:-:S13]  /*2c50*/  ISETP.GE.OR P0, PT, R23, R0, !P0 ;  /* 0x000000001700720c */ /* 0x000fda0004706670 */
[----:B------:R-:W-:Y:S05]  /*2c60*/  @P0 BRA `(.L_x_152) ;  /* 0x0000001000fc0947 */ /* 0x000fea0003800000 */
[----:B------:R-:W0:Y:S02]  /*2c70*/  LDC R22, c[0x0][0x398] ;  /* 0x0000e600ff167b82 */ /* 0x000e240000000800 */
[----:B0-----:R-:W-:-:S07]  /*2c80*/  FFMA R22, R22, R22, 1 ;  /* 0x3f80000016167423 */ /* 0x001fce0000000016 */
.L_x_199:
[----:B-----5:R-:W2:Y:S02]  /*2c90*/  LDG.E.64 R2, desc[UR4][R16.64] ;  /* 0x0000000410027981 */ /* 0x020ea4000c1e1b00 */
[----:B--2---:R-:W-:-:S06]  /*2ca0*/  IMAD.WIDE R2, R23, 0x8, R2 ;  /* 0x0000000817027825 */ /* 0x004fcc00078e0202 */
[----:B------:R-:W2:Y:S04]  /*2cb0*/  LD.E.64 R2, desc[UR4][R2.64] ;  /* 0x0000000402027980 */ /* 0x000ea8000c101b00 */
[----:B--2---:R-:W2:Y:S01]  /*2cc0*/  LD.E R0, desc[UR4][R2.64+0x4] ;  /* 0x0000040402007980 */ /* 0x004ea2000c101900 */
[----:B------:R-:W-:Y:S01]  /*2cd0*/  HFMA2 R21, -RZ, RZ, 0, 0 ;  /* 0x00000000ff157431 */ /* 0x000fe200000001ff */
[----:B------:R-:W-:Y:S01]  /*2ce0*/  BSSY B4, `(.L_x_153) ;  /* 0x0000132000047945 */ /* 0x000fe20003800000 */
[----:B--2---:R-:W-:-:S04]  /*2cf0*/  FADD R0, -R19, R0 ;  /* 0x0000000013007221 */ /* 0x004fc80000000100 */
[----:B01----:R-:W-:-:S07]  /*2d00*/  FMUL R15, R0, R0 ;  /* 0x00000000000f7220 */ /* 0x003fce0000400000 */
.L_x_198:
[----:B-----5:R-:W2:Y:S01]  /*2d10*/  LDG.E.64 R4, desc[UR4][R16.64] ;  /* 0x0000000410047981 */ /* 0x020ea2000c1e1b00 */
[----:B0-----:R-:W0:Y:S01]  /*2d20*/  LDCU UR6, c[0x0][0x390] ;  /* 0x00007200ff0677ac */ /* 0x001e220008000800 */
[----:B--2---:R-:W-:-:S06]  /*2d30*/  IMAD.WIDE R2, R23, 0x8, R4 ;  /* 0x0000000817027825 */ /* 0x004fcc00078e0204 */
[----:B------:R-:W2:Y:S02]  /*2d40*/  LD.E.64 R2, desc[UR4][R2.64] ;  /* 0x0000000402027980 */ /* 0x000ea4000c101b00 */
[----:B-12---:R-:W-:-:S05]  /*2d50*/  IMAD.WIDE.U32 R6, R21, 0x18, R2 ;  /* 0x0000001815067825 */ /* 0x006fca00078e0002 */
[----:B------:R-:W2:Y:S01]  /*2d60*/  LD.E R9, desc[UR4][R6.64+0x8] ;  /* 0x0000080406097980 */ /* 0x000ea2000c101900 */
[----:B------:R-:W-:Y:S01]  /*2d70*/  IADD3 R21, PT, PT, R21, 0x1, RZ ;  /* 0x0000000115157810 */ /* 0x000fe20007ffe0ff */
[----:B------:R-:W-:Y:S03]  /*2d80*/  BSSY B3, `(.L_x_154) ;  /* 0x0000126000037945 */ /* 0x000fe60003800000 */
[----:B0-----:R-:W-:Y:S01]  /*2d90*/  ISETP.NE.AND P2, PT, R21, UR6, PT ;  /* 0x0000000615007c0c */ /* 0x001fe2000bf45270 */
[----:B--2---:R-:W-:-:S04]  /*2da0*/  FADD R0, -R32, R9 ;  /* 0x0000000920007221 */ /* 0x004fc80000000100 */
[----:B------:R-:W-:-:S05]  /*2db0*/  FFMA R0, R0, R0, R15 ;  /* 0x0000000000007223 */ /* 0x000fca000000000f */
[----:B------:R-:W-:-:S13]  /*2dc0*/  FSETP.GTU.AND P0, PT, R0, R31, PT ;  /* 0x0000001f0000720b */ /* 0x000fda0003f0c000 */
[----:B------:R-:W-:Y:S05]  /*2dd0*/  @P0 BRA `(.L_x_155) ;  /* 0x0000001000800947 */ /* 0x000fea0003800000 */
[----:B------:R-:W-:-:S06]  /*2de0*/  IMAD.WIDE R2, R34, 0x8, R4 ;  /* 0x0000000822027825 */ /* 0x000fcc00078e0204 */
[----:B------:R-:W2:Y:S02]  /*2df0*/  LD.E.64 R2, desc[UR4][R2.64] ;  /* 0x0000000402027980 */ /* 0x000ea4000c101b00 */
[----:B--2---:R-:W-:-:S05]  /*2e00*/  IMAD.WIDE R4, R35, 0x18, R2 ;  /* 0x0000001823047825 */ /* 0x004fca00078e0202 */
[----:B------:R-:W2:Y:S02]  /*2e10*/  LD.E R20, desc[UR4][R4.64+0xc] ;  /* 0x00000c0404147980 */ /* 0x000ea4000c101900 */
[----:B--2---:R-:W-:-:S13]  /*2e20*/  ISETP.GE.AND P0, PT, R20, 0x1, PT ;  /* 0x000000011400780c */ /* 0x004fda0003f06270 */
[----:B------:R-:W-:Y:S05]  /*2e30*/  @!P0 BRA `(.L_x_155) ;  /* 0x0000001000688947 */ /* 0x000fea0003800000 */
[----:B------:R-:W2:Y:S04]  /*2e40*/  LD.E R14, desc[UR4][R6.64+0xc] ;  /* 0x00000c04060e7980 */ /* 0x000ea8000c101900 */
[----:B------:R-:W5:Y:S04]  /*2e50*/  LD.E.64 R4, desc[UR4][R4.64+0x10] ;  /* 0x0000100404047980 */ /* 0x000f68000c101b00 */
[----:B------:R0:W5:Y:S01]  /*2e60*/  LD.E.64 R2, desc[UR4][R6.64+0x10] ;  /* 0x0000100406027980 */ /* 0x000162000c101b00 */
[----:B------:R-:W-:Y:S02]  /*2e70*/  MOV R13, RZ ;  /* 0x000000ff000d7202 */ /* 0x000fe40000000f00 */
[----:B0-2---:R-:W-:-:S07]  /*2e80*/  LOP3.LUT R12, R14, 0x7ffffffc, RZ, 0xc0, !PT ;  /* 0x7ffffffc0e0c7812 */ /* 0x005fce00078ec0ff */
.L_x_197:
        /* <DEDUP_REMOVED lines=19> */
.L_x_181:
        /* <DEDUP_REMOVED lines=26> */
.L_x_164:
[----:B-1----:R-:W-:Y:S01]  /*3160*/  FMUL.FTZ R39, R28, R25 ;  /* 0x000000191c277220 */ /* 0x002fe20000410000 */
[----:B------:R-:W-:-:S03]  /*3170*/  FMUL.FTZ R24, R25, 0.5 ;  /* 0x3f00000019187820 */ /* 0x000fc60000410000 */
[----:B------:R-:W-:-:S04]  /*3180*/  FFMA R0, -R39, R39, R28 ;  /* 0x0000002727007223 */ /* 0x000fc8000000011c */
[----:B------:R-:W-:-:S07]  /*3190*/  FFMA R39, R0, R24, R39 ;  /* 0x0000001800277223 */ /* 0x000fce0000000027 */
.L_x_165:
[----:B------:R-:W-:Y:S05]  /*31a0*/  BSYNC.RECONVERGENT B7 ;  /* 0x0000000000077941 */ /* 0x000fea0003800200 */
.L_x_163:
[----:B------:R-:W0:Y:S01]  /*31b0*/  LDC.64 R24, c[0x0][0x380] ;  /* 0x0000e000ff187b82 */ /* 0x000e220000000a00 */
[----:B------:R-:W-:Y:S01]  /*31c0*/  FMUL R39, R39, R33 ;  /* 0x0000002127277220 */ /* 0x000fe20000400000 */
[----:B-----5:R-:W-:-:S05]  /*31d0*/  FMUL R37, R8, R37 ;  /* 0x0000002508257220 */ /* 0x020fca0000400000 */
[----:B------:R-:W0:Y:S02]  /*31e0*/  F2I.TRUNC.NTZ R39, R39 ;  /* 0x0000002700277305 */ /* 0x000e24000020f100 */
[----:B0-----:R-:W-:-:S05]  /*31f0*/  IMAD.WIDE R24, R39, 0x4, R24 ;  /* 0x0000000427187825 */ /* 0x001fca00078e0218 */
[----:B------:R0:W-:Y:S02]  /*3200*/  REDG.E.ADD.F32.FTZ.RN.STRONG.GPU desc[UR4][R24.64], R37 ;  /* 0x00000025180079a6 */ /* 0x0001e4000c12f304 */
.L_x_162:
[----:B------:R-:W-:Y:S05]  /*3210*/  BSYNC.RECONVERGENT B6 ;  /* 0x0000000000067941 */ /* 0x000fea0003800200 */
.L_x_161:
        /* <DEDUP_REMOVED lines=22> */
.L_x_169:
[----:B-1----:R-:W-:Y:S01]  /*3380*/  FMUL.FTZ R39, R28, R25 ;  /* 0x000000191c277220 */ /* 0x002fe20000410000 */
[----:B------:R-:W-:-:S03]  /*3390*/  FMUL.FTZ R24, R25, 0.5 ;  /* 0x3f00000019187820 */ /* 0x000fc60000410000 */
[----:B------:R-:W-:-:S04]  /*33a0*/  FFMA R0, -R39, R39, R28 ;  /* 0x0000002727007223 */ /* 0x000fc8000000011c */
[----:B------:R-:W-:-:S07]  /*33b0*/  FFMA R39, R0, R24, R39 ;  /* 0x0000001800277223 */ /* 0x000fce0000000027 */
.L_x_170:
[----:B------:R-:W-:Y:S05]  /*33c0*/  BSYNC.RECONVERGENT B7 ;  /* 0x0000000000077941 */ /* 0x000fea0003800200 */
.L_x_168:
[----:B------:R-:W0:Y:S01]  /*33d0*/  LDC.64 R24, c[0x0][0x380] ;  /* 0x0000e000ff187b82 */ /* 0x000e220000000a00 */
[----:B------:R-:W-:Y:S01]  /*33e0*/  FMUL R39, R39, R33 ;  /* 0x0000002127277220 */ /* 0x000fe20000400000 */
[----:B-----5:R-:W-:-:S05]  /*33f0*/  FMUL R37, R8, R37 ;  /* 0x0000002508257220 */ /* 0x020fca0000400000 */
[----:B------:R-:W0:Y:S02]  /*3400*/  F2I.TRUNC.NTZ R39, R39 ;  /* 0x0000002700277305 */ /* 0x000e24000020f100 */
[----:B0-----:R-:W-:-:S05]  /*3410*/  IMAD.WIDE R24, R39, 0x4, R24 ;  /* 0x0000000427187825 */ /* 0x001fca00078e0218 */
[----:B------:R0:W-:Y:S02]  /*3420*/  REDG.E.ADD.F32.FTZ.RN.STRONG.GPU desc[UR4][R24.64], R37 ;  /* 0x00000025180079a6 */ /* 0x0001e4000c12f304 */
.L_x_167:
[----:B------:R-:W-:Y:S05]  /*3430*/  BSYNC.RECONVERGENT B6 ;  /* 0x0000000000067941 */ /* 0x000fea0003800200 */
.L_x_166:
        /* <DEDUP_REMOVED lines=22> */
.L_x_174:
[----:B-1----:R-:W-:Y:S01]  /*35a0*/  FMUL.FTZ R39, R28, R25 ;  /* 0x000000191c277220 */ /* 0x002fe20000410000 */
[----:B------:R-:W-:-:S03]  /*35b0*/  FMUL.FTZ R24, R25, 0.5 ;  /* 0x3f00000019187820 */ /* 0x000fc60000410000 */
[----:B------:R-:W-:-:S04]  /*35c0*/  FFMA R0, -R39, R39, R28 ;  /* 0x0000002727007223 */ /* 0x000fc8000000011c */
[----:B------:R-:W-:-:S07]  /*35d0*/  FFMA R39, R0, R24, R39 ;  /* 0x0000001800277223 */ /* 0x000fce0000000027 */
.L_x_175:
[----:B------:R-:W-:Y:S05]  /*35e0*/  BSYNC.RECONVERGENT B7 ;  /* 0x0000000000077941 */ /* 0x000fea0003800200 */
.L_x_173:
[----:B------:R-:W0:Y:S01]  /*35f0*/  LDC.64 R24, c[0x0][0x380] ;  /* 0x0000e000ff187b82 */ /* 0x000e220000000a00 */
[----:B------:R-:W-:Y:S01]  /*3600*/  FMUL R39, R39, R33 ;  /* 0x0000002127277220 */ /* 0x000fe20000400000 */
[----:B-----5:R-:W-:-:S05]  /*3610*/  FMUL R37, R8, R37 ;  /* 0x0000002508257220 */ /* 0x020fca0000400000 */
[----:B------:R-:W0:Y:S02]  /*3620*/  F2I.TRUNC.NTZ R39, R39 ;  /* 0x0000002700277305 */ /* 0x000e24000020f100 */
[----:B0-----:R-:W-:-:S05]  /*3630*/  IMAD.WIDE R24, R39, 0x4, R24 ;  /* 0x0000000427187825 */ /* 0x001fca00078e0218 */
[----:B------:R0:W-:Y:S02]  /*3640*/  REDG.E.ADD.F32.FTZ.RN.STRONG.GPU desc[UR4][R24.64], R37 ;  /* 0x00000025180079a6 */ /* 0x0001e4000c12f304 */
.L_x_172:
[----:B------:R-:W-:Y:S05]  /*3650*/  BSYNC.RECONVERGENT B6 ;  /* 0x0000000000067941 */ /* 0x000fea0003800200 */
.L_x_171:
        /* <DEDUP_REMOVED lines=22> */
.L_x_179:
[----:B-1----:R-:W-:Y:S01]  /*37c0*/  FMUL.FTZ R39, R24, R29 ;  /* 0x0000001d18277220 */ /* 0x002fe20000410000 */
[----:B------:R-:W-:-:S03]  /*37d0*/  FMUL.FTZ R6, R29, 0.5 ;  /* 0x3f0000001d067820 */ /* 0x000fc60000410000 */
[----:B------:R-:W-:-:S04]  /*37e0*/  FFMA R0, -R39, R39, R24 ;  /* 0x0000002727007223 */ /* 0x000fc80000000118 */
[----:B------:R-:W-:-:S07]  /*37f0*/  FFMA R39, R0, R6, R39 ;  /* 0x0000000600277223 */ /* 0x000fce0000000027 */
.L_x_180:
[----:B------:R-:W-:Y:S05]  /*3800*/  BSYNC.RECONVERGENT B7 ;  /* 0x0000000000077941 */ /* 0x000fea0003800200 */
.L_x_178:
[----:B------:R-:W0:Y:S01]  /*3810*/  LDC.64 R6, c[0x0][0x380] ;  /* 0x0000e000ff067b82 */ /* 0x000e220000000a00 */
[----:B------:R-:W-:Y:S01]  /*3820*/  FMUL R39, R39, R33 ;  /* 0x0000002127277220 */ /* 0x000fe20000400000 */
[----:B-----5:R-:W-:-:S05]  /*3830*/  FMUL R25, R8, R25 ;  /* 0x0000001908197220 */ /* 0x020fca0000400000 */
[----:B------:R-:W0:Y:S02]  /*3840*/  F2I.TRUNC.NTZ R39, R39 ;  /* 0x0000002700277305 */ /* 0x000e24000020f100 */
[----:B0-----:R-:W-:-:S05]  /*3850*/  IMAD.WIDE R6, R39, 0x4, R6 ;  /* 0x0000000427067825 */ /* 0x001fca00078e0206 */
[----:B------:R0:W-:Y:S02]  /*3860*/  REDG.E.ADD.F32.FTZ.RN.STRONG.GPU desc[UR4][R6.64], R25 ;  /* 0x00000019060079a6 */ /* 0x0001e4000c12f304 */
.L_x_177:
[----:B------:R-:W-:Y:S05]  /*3870*/  BSYNC.RECONVERGENT B6 ;  /* 0x0000000000067941 */ /* 0x000fea0003800200 */
.L_x_176:
[----:B------:R-:W-:Y:S05]  /*3880*/  @P1 BRA `(.L_x_181) ;  /* 0xfffffff400cc1947 */ /* 0x000fea000383ffff */
[----:B------:R-:W-:Y:S05]  /*3890*/  BSYNC B0 ;  /* 0x0000000000007941 */ /* 0x000fea0003800000 */
.L_x_160:
[----:B------:R-:W-:-:S07]  /*38a0*/  MOV R27, R12 ;  /* 0x0000000c001b7202 */ /* 0x000fce0000000f00 */
.L_x_159:
[----:B------:R-:W-:Y:S05]  /*38b0*/  BSYNC B1 ;  /* 0x0000000000017941 */ /* 0x000fea0003800000 */
.L_x_158:
[----:B------:R-:W-:-:S13]  /*38c0*/  LOP3.LUT P1, R0, R14, 0x3, RZ, 0xc0, !PT ;  /* 0x000000030e007812 */ /* 0x000fda000782c0ff */
        /* <DEDUP_REMOVED lines=27> */
.L_x_187:
[----:B-1----:R-:W-:Y:S01]  /*3a80*/  FMUL.FTZ R39, R28, R25 ;  /* 0x000000191c277220 */ /* 0x002fe20000410000 */
[----:B------:R-:W-:-:S03]  /*3a90*/  FMUL.FTZ R24, R25, 0.5 ;  /* 0x3f00000019187820 */ /* 0x000fc60000410000 */
[----:B------:R-:W-:-:S04]  /*3aa0*/  FFMA R0, -R39, R39, R28 ;  /* 0x0000002727007223 */ /* 0x000fc8000000011c */
[----:B------:R-:W-:-:S07]  /*3ab0*/  FFMA R39, R0, R24, R39 ;  /* 0x0000001800277223 */ /* 0x000fce0000000027 */
.L_x_188:
[----:B------:R-:W-:Y:S05]  /*3ac0*/  BSYNC.RECONVERGENT B6 ;  /* 0x0000000000067941 */ /* 0x000fea0003800200 */
.L_x_186:
[----:B------:R-:W0:Y:S01]  /*3ad0*/  LDC.64 R24, c[0x0][0x380] ;  /* 0x0000e000ff187b82 */ /* 0x000e220000000a00 */
[----:B------:R-:W-:Y:S01]  /*3ae0*/  FMUL R39, R39, R33 ;  /* 0x0000002127277220 */ /* 0x000fe20000400000 */
[----:B-----5:R-:W-:-:S05]  /*3af0*/  FMUL R37, R8, R37 ;  /* 0x0000002508257220 */ /* 0x020fca0000400000 */
[----:B------:R-:W0:Y:S02]  /*3b00*/  F2I.TRUNC.NTZ R39, R39 ;  /* 0x0000002700277305 */ /* 0x000e24000020f100 */
[----:B0-----:R-:W-:-:S05]  /*3b10*/  IMAD.WIDE R24, R39, 0x4, R24 ;  /* 0x0000000427187825 */ /* 0x001fca00078e0218 */
[----:B------:R0:W-:Y:S02]  /*3b20*/  REDG.E.ADD.F32.FTZ.RN.STRONG.GPU desc[UR4][R24.64], R37 ;  /* 0x00000025180079a6 */ /* 0x0001e4000c12f304 */
.L_x_185:
[----:B------:R-:W-:Y:S05]  /*3b30*/  BSYNC.RECONVERGENT B1 ;  /* 0x0000000000017941 */ /* 0x000fea0003800200 */
.L_x_184:
        /* <DEDUP_REMOVED lines=22> */
.L_x_192:
[----:B-1----:R-:W-:Y:S01]  /*3ca0*/  FMUL.FTZ R39, R24, R29 ;  /* 0x0000001d18277220 */ /* 0x002fe20000410000 */
[----:B------:R-:W-:-:S03]  /*3cb0*/  FMUL.FTZ R6, R29, 0.5 ;  /* 0x3f0000001d067820 */ /* 0x000fc60000410000 */
[----:B------:R-:W-:-:S04]  /*3cc0*/  FFMA R0, -R39, R39, R24 ;  /* 0x0000002727007223 */ /* 0x000fc80000000118 */
[----:B------:R-:W-:-:S07]  /*3cd0*/  FFMA R39, R0, R6, R39 ;  /* 0x0000000600277223 */ /* 0x000fce0000000027 */
.L_x_193:
[----:B------:R-:W-:Y:S05]  /*3ce0*/  BSYNC.RECONVERGENT B6 ;  /* 0x0000000000067941 */ /* 0x000fea0003800200 */
.L_x_191:
[----:B------:R-:W0:Y:S01]  /*3cf0*/  LDC.64 R6, c[0x0][0x380] ;  /* 0x0000e000ff067b82 */ /* 0x000e220000000a00 */
[----:B------:R-:W-:Y:S01]  /*3d00*/  FMUL R39, R39, R33 ;  /* 0x0000002127277220 */ /* 0x000fe20000400000 */
[----:B-----5:R-:W-:-:S05]  /*3d10*/  FMUL R25, R8, R25 ;  /* 0x0000001908197220 */ /* 0x020fca0000400000 */
[----:B------:R-:W0:Y:S02]  /*3d20*/  F2I.TRUNC.NTZ R39, R39 ;  /* 0x0000002700277305 */ /* 0x000e24000020f100 */
[----:B0-----:R-:W-:-:S05]  /*3d30*/  IMAD.WIDE R6, R39, 0x4, R6 ;  /* 0x0000000427067825 */ /* 0x001fca00078e0206 */
[----:B------:R0:W-:Y:S02]  /*3d40*/  REDG.E.ADD.F32.FTZ.RN.STRONG.GPU desc[UR4][R6.64], R25 ;  /* 0x00000019060079a6 */ /* 0x0001e4000c12f304 */
.L_x_190:
[----:B------:R-:W-:Y:S05]  /*3d50*/  BSYNC.RECONVERGENT B1 ;  /* 0x0000000000017941 */ /* 0x000fea0003800200 */
.L_x_189:
[----:B------:R-:W-:-:S07]  /*3d60*/  IADD3 R27, PT, PT, R27, 0x2, RZ ;  /* 0x000000021b1b7810 */ /* 0x000fce0007ffe0ff */
.L_x_183:
[----:B------:R-:W-:Y:S05]  /*3d70*/  BSYNC.RECONVERGENT B0 ;  /* 0x0000000000007941 */ /* 0x000fea0003800200 */
.L_x_182:
        /* <DEDUP_REMOVED lines=25> */
.L_x_195:
[----:B-1----:R-:W-:Y:S01]  /*3f10*/  FMUL.FTZ R39, R24, R11 ;  /* 0x0000000b18277220 */ /* 0x002fe20000410000 */
[----:B------:R-:W-:-:S03]  /*3f20*/  FMUL.FTZ R6, R11, 0.5 ;  /* 0x3f0000000b067820 */ /* 0x000fc60000410000 */
[----:B------:R-:W-:-:S04]  /*3f30*/  FFMA R0, -R39, R39, R24 ;  /* 0x0000002727007223 */ /* 0x000fc80000000118 */
[----:B------:R-:W-:-:S07]  /*3f40*/  FFMA R39, R0, R6, R39 ;  /* 0x0000000600277223 */ /* 0x000fce0000000027 */
.L_x_196:
[----:B------:R-:W-:Y:S05]  /*3f50*/  BSYNC.RECONVERGENT B0 ;  /* 0x0000000000007941 */ /* 0x000fea0003800200 */
.L_x_194:
[----:B------:R-:W0:Y:S01]  /*3f60*/  LDC.64 R6, c[0x0][0x380] ;  /* 0x0000e000ff067b82 */ /* 0x000e220000000a00 */
[----:B------:R-:W-:Y:S01]  /*3f70*/  FMUL R39, R39, R33 ;  /* 0x0000002127277220 */ /* 0x000fe20000400000 */
[----:B-----5:R-:W-:-:S05]  /*3f80*/  FMUL R9, R8, R9 ;  /* 0x0000000908097220 */ /* 0x020fca0000400000 */
[----:B------:R-:W0:Y:S02]  /*3f90*/  F2I.TRUNC.NTZ R39, R39 ;  /* 0x0000002700277305 */ /* 0x000e24000020f100 */
[----:B0-----:R-:W-:-:S05]  /*3fa0*/  IMAD.WIDE R6, R39, 0x4, R6 ;  /* 0x0000000427067825 */ /* 0x001fca00078e0206 */
[----:B------:R1:W-:Y:S02]  /*3fb0*/  REDG.E.ADD.F32.FTZ.RN.STRONG.GPU desc[UR4][R6.64], R9 ;  /* 0x00000009060079a6 */ /* 0x0003e4000c12f304 */
.L_x_157:
[----:B------:R-:W-:Y:S05]  /*3fc0*/  BSYNC B2 ;  /* 0x0000000000027941 */ /* 0x000fea0003800000 */
.L_x_156:
[----:B------:R-:W-:Y:S05]  /*3fd0*/  @P0 BRA `(.L_x_197) ;  /* 0xffffffec00ac0947 */ /* 0x000fea000383ffff */
.L_x_155:
[----:B------:R-:W-:Y:S05]  /*3fe0*/  BSYNC B3 ;  /* 0x0000000000037941 */ /* 0x000fea0003800000 */
.L_x_154:
[----:B------:R-:W-:Y:S05]  /*3ff0*/  @P2 BRA `(.L_x_198) ;  /* 0xffffffec00442947 */ /* 0x000fea000383ffff */
[----:B------:R-:W-:Y:S05]  /*4000*/  BSYNC B4 ;  /* 0x0000000000047941 */ /* 0x000fea0003800000 */
.L_x_153:
[----:B------:R-:W2:Y:S01]  /*4010*/  LDCU UR6, c[0x0][0x390] ;  /* 0x00007200ff0677ac */ /* 0x000ea20008000800 */
[----:B------:R-:W-:Y:S02]  /*4020*/  IADD3 R23, PT, PT, R23, 0x1, RZ ;  /* 0x0000000117177810 */ /* 0x000fe40007ffe0ff */
[----:B--2---:R-:W-:-:S04]  /*4030*/  MOV R0, UR6 ;  /* 0x0000000600007c02 */ /* 0x004fc80008000f00 */
[----:B------:R-:W-:-:S13]  /*4040*/  ISETP.NE.AND P0, PT, R23, R0, PT ;  /* 0x000000001700720c */ /* 0x000fda0003f05270 */
[----:B------:R-:W-:Y:S05]  /*4050*/  @P0 BRA `(.L_x_199) ;  /* 0xffffffec000c0947 */ /* 0x000fea000383ffff */
.L_x_152:
[----:B------:R-:W-:Y:S05]  /*4060*/  BSYNC B5 ;  /* 0x0000000000057941 */ /* 0x000fea0003800000 */
.L_x_151:
[----:B------:R-:W-:-:S04]  /*4070*/  IADD3 R30, PT, PT, R26, 0x1, RZ ;  /* 0x000000011a1e7810 */ /* 0x000fc80007ffe0ff */
[----:B------:R-:W-:-:S13]  /*4080*/  ISETP.GE.AND P0, PT, R30, R0, PT ;  /* 0x000000001e00720c */ /* 0x000fda0003f06270 */
[----:B------:R-:W-:Y:S05]  /*4090*/  @P0 EXIT ;  /* 0x000000000000094d */ /* 0x000fea0003800000 */
[----:B------:R-:W-:-:S13]  /*40a0*/  ISETP.GE.AND P0, PT, R0, 0x1, PT ;  /* 0x000000010000780c */ /* 0x000fda0003f06270 */
[----:B------:R-:W-:Y:S05]  /*40b0*/  @!P0 EXIT ;  /* 0x000000000000894d */ /* 0x000fea0003800000 */
[----:B-1---5:R-:W1:Y:S02]  /*40c0*/  LDC R15, c[0x0][0x398] ;  /* 0x0000e600ff0f7b82 */ /* 0x022e640000000800 */
[----:B-1----:R-:W-:-:S07]  /*40d0*/  FFMA R15, R15, R15, 1 ;  /* 0x3f8000000f0f7423 */ /* 0x002fce000000000f */
.L_x_248:
[----:B-1----:R-:W1:Y:S01]  /*40e0*/  LDC.64 R20, c[0x0][0x388] ;  /* 0x0000e200ff147b82 */ /* 0x002e620000000a00 */
[----:B------:R-:W2:Y:S01]  /*40f0*/  LDCU UR6, c[0x0][0x390] ;  /* 0x00007200ff0677ac */ /* 0x000ea20008000800 */
[----:B-1----:R-:W-:-:S05]  /*4100*/  IMAD.WIDE R20, R30, 0x8, R20 ;  /* 0x000000081e147825 */ /* 0x002fca00078e0214 */
[----:B-----5:R-:W3:Y:S04]  /*4110*/  LDG.E.64 R2, desc[UR4][R20.64] ;  /* 0x0000000414027981 */ /* 0x020ee8000c1e1b00 */
[----:B---3--:R-:W3:Y:S04]  /*4120*/  LD.E.64 R2, desc[UR4][R2.64] ;  /* 0x0000000402027980 */ /* 0x008ee8000c101b00 */
[----:B---3--:R-:W3:Y:S01]  /*4130*/  LD.E R5, desc[UR4][R2.64] ;  /* 0x0000000402057980 */ /* 0x008ee2000c101900 */
[----:B------:R-:W-:Y:S01]  /*4140*/  IADD3 R30, PT, PT, R30, 0x1, RZ ;  /* 0x000000011e1e7810 */ /* 0x000fe20007ffe0ff */
[----:B------:R-:W-:Y:S01]  /*4150*/  HFMA2 R14, -RZ, RZ, 0, 0 ;  /* 0x00000000ff0e7431 */ /* 0x000fe200000001ff */
[----:B------:R-:W-:Y:S02]  /*4160*/  BSSY B5, `(.L_x_200) ;  /* 0x0000147000057945 */ /* 0x000fe40003800000 */
[----:B--2---:R-:W-:Y:S01]  /*4170*/  ISETP.NE.AND P5, PT, R30, UR6, PT ;  /* 0x000000061e007c0c */ /* 0x004fe2000bfa5270 */
[----:B---3--:R-:W-:-:S04]  /*4180*/  FADD R5, -R18, R5 ;  /* 0x0000000512057221 */ /* 0x008fc80000000100 */
[----:B0-----:R-:W-:-:S08]  /*4190*/  FMUL R13, R5, R5 ;  /* 0x00000005050d7220 */ /* 0x001fd00000400000 */
.L_x_247:
[----:B-----5:R-:W2:Y:S01]  /*41a0*/  LDG.E.64 R2, desc[UR4][R20.64] ;  /* 0x0000000414027981 */ /* 0x020ea2000c1e1b00 */
[----:B-1----:R-:W1:Y:S01]  /*41b0*/  LDCU UR6, c[0x0][0x390] ;  /* 0x00007200ff0677ac */ /* 0x002e620008000800 */
[----:B--2---:R-:W-:-:S06]  /*41c0*/  IMAD.WIDE.U32 R2, R14, 0x8, R2 ;  /* 0x000000080e027825 */ /* 0x004fcc00078e0002 */
[----:B------:R-:W2:Y:S01]  /*41d0*/  LD.E.64 R2, desc[UR4][R2.64] ;  /* 0x0000000402027980 */ /* 0x000ea2000c101b00 */
[----:B------:R-:W-:-:S03]  /*41e0*/  MOV R12, R14 ;  /* 0x0000000e000c7202 */ /* 0x000fc60000000f00 */
[----:B--2---:R-:W2:Y:S01]  /*41f0*/  LD.E R0, desc[UR4][R2.64+0x4] ;  /* 0x0000040402007980 */ /* 0x004ea2000c101900 */
[----:B------:R-:W-:Y:S01]  /*4200*/  IADD3 R14, PT, PT, R14, 0x1, RZ ;  /* 0x000000010e0e7810 */ /* 0x000fe20007ffe0ff */
[----:B------:R-:W-:Y:S01]  /*4210*/  BSSY B4, `(.L_x_201) ;  /* 0x000013a000047945 */ /* 0x000fe20003800000 */
[----:B------:R-:W-:Y:S02]  /*4220*/  MOV R11, RZ ;  /* 0x000000ff000b7202 */ /* 0x000fe40000000f00 */
[----:B-1----:R-:W-:Y:S01]  /*4230*/  ISETP.NE.AND P4, PT, R14, UR6, PT ;  /* 0x000000060e007c0c */ /* 0x002fe2000bf85270 */
[----:B--2---:R-:W-:-:S04]  /*4240*/  FADD R0, -R19, R0 ;  /* 0x0000000013007221 */ /* 0x004fc80000000100 */
[----:B0-----:R-:W-:-:S08]  /*4250*/  FMUL R9, R0, R0 ;  /* 0x0000000000097220 */ /* 0x001fd00000400000 */
.L_x_246:
[----:B-----5:R-:W2:Y:S01]  /*4260*/  LDG.E.64 R2, desc[UR4][R20.64] ;  /* 0x0000000414027981 */ /* 0x020ea2000c1e1b00 */
[----:B-1----:R-:W1:Y:S01]  /*4270*/  LDCU UR6, c[0x0][0x390] ;  /* 0x00007200ff0677ac */ /* 0x002e620008000800 */
[----:B--2---:R-:W-:-:S05]  /*4280*/  IMAD.WIDE.U32 R4, R12, 0x8, R2 ;  /* 0x000000080c047825 */ /* 0x004fca00078e0002 */
[----:B------:R-:W2:Y:S02]  /*4290*/  LD.E.64 R2, desc[UR4][R4.64] ;  /* 0x0000000404027980 */ /* 0x000ea4000c101b00 */
[----:B--2---:R-:W-:-:S05]  /*42a0*/  IMAD.WIDE.U32 R2, R11, 0x18, R2 ;  /* 0x000000180b027825 */ /* 0x004fca00078e0002 */
[----:B0-----:R-:W2:Y:S01]  /*42b0*/  LD.E R7, desc[UR4][R2.64+0x8] ;  /* 0x0000080402077980 */ /* 0x001ea2000c101900 */
[----:B------:R-:W-:Y:S01]  /*42c0*/  IADD3 R11, PT, PT, R11, 0x1, RZ ;  /* 0x000000010b0b7810 */ /* 0x000fe20007ffe0ff */
[----:B------:R-:W-:Y:S03]  /*42d0*/  BSSY B3, `(.L_x_202) ;  /* 0x000012c000037945 */ /* 0x000fe60003800000 */
[----:B-1----:R-:W-:Y:S01]  /*42e0*/  ISETP.NE.AND P0, PT, R11, UR6, PT ;  /* 0x000000060b007c0c */ /* 0x002fe2000bf05270 */
[----:B--2---:R-:W-:-:S04]  /*42f0*/  FADD R0, -R32, R7 ;  /* 0x0000000720007221 */ /* 0x004fc80000000100 */
[----:B------:R-:W-:-:S04]  /*4300*/  FFMA R0, R0, R0, R9 ;  /* 0x0000000000007223 */ /* 0x000fc80000000009 */
[----:B------:R-:W-:-:S05]  /*4310*/  FADD R0, R13, R0 ;  /* 0x000000000d007221 */ /* 0x000fca0000000000 */
[----:B------:R-:W-:-:S13]  /*4320*/  FSETP.GTU.AND P1, PT, R0, R31, PT ;  /* 0x0000001f0000720b */ /* 0x000fda0003f2c000 */
[----:B------:R-:W-:Y:S05]  /*4330*/  @P1 BRA `(.L_x_203) ;  /* 0x0000001000941947 */ /* 0x000fea0003800000 */
[----:B------:R-:W2:Y:S02]  /*4340*/  LDG.E.64 R4, desc[UR4][R16.64] ;  /* 0x0000000410047981 */ /* 0x000ea4000c1e1b00 */
[----:B--2---:R-:W-:-:S06]  /*4350*/  IMAD.WIDE R4, R34, 0x8, R4 ;  /* 0x0000000822047825 */ /* 0x004fcc00078e0204 */
        /* <DEDUP_REMOVED lines=9> */
[----:B--2---:R-:W-:-:S04]  /*43f0*/  LOP3.LUT R6, R8, 0x7ffffffc, RZ, 0xc0, !PT ;  /* 0x7ffffffc08067812 */ /* 0x004fc800078ec0ff */
[----:B0-----:R-:W-:-:S07]  /*4400*/  IADD3 R6, PT, PT, -R6, RZ, RZ ;  /* 0x000000ff06067210 */ /* 0x001fce0007ffe1ff */
.L_x_245:
[----:B------:R-:W-:Y:S01]  /*4410*/  ISETP.GE.AND P2, PT, R8, 0x1, PT ;  /* 0x000000010800780c */ /* 0x000fe20003f46270 */
[----:B------:R-:W-:Y:S05]  /*4420*/  YIELD ;  /* 0x0000000000007946 */ /* 0x000fea0003800000 */
[----:B-----5:R-:W-:Y:S01]  /*4430*/  MOV R3, R7 ;  /* 0x0000000700037202 */ /* 0x020fe20000000f00 */
[----:B------:R-:W-:Y:S01]  /*4440*/  BSSY B2, `(.L_x_204) ;  /* 0x0000113000027945 */ /* 0x000fe20003800000 */
[----:B------:R-:W-:-:S04]  /*4450*/  IADD3 R7, PT, PT, R7, 0x1, RZ ;  /* 0x0000000107077810 */ /* 0x000fc80007ffe0ff */
[----:B------:R-:W-:Y:S01]  /*4460*/  ISETP.NE.AND P1, PT, R7, R10, PT ;  /* 0x0000000a0700720c */ /* 0x000fe20003f25270 */
[----:B01----:R-:W-:-:S12]  /*4470*/  @!P2 BRA `(.L_x_205) ;  /* 0x00000010003ca947 */ /* 0x003fd80003800000 */
        /* <DEDUP_REMOVED lines=10> */
[----:B------:R-:W-:Y:S01]  /*4520*/  IADD3 R26, P2, PT, R24, 0x20, RZ ;  /* 0x00000020181a7810 */ /* 0x000fe20007f5e0ff */
[----:B------:R-:W-:Y:S01]  /*4530*/  BSSY B0, `(.L_x_208) ;  /* 0x0000091000007945 */ /* 0x000fe20003800000 */
[----:B------:R-:W-:Y:S02]  /*4540*/  MOV R36, R6 ;  /* 0x0000000600247202 */ /* 0x000fe40000000f00 */
[----:B------:R-:W-:-:S09]  /*4550*/  IADD3.X R27, PT, PT, RZ, R25, RZ, P2, !PT ;  /* 0x00000019ff1b7210 */ /* 0x000fd200017fe4ff */
.L_x_229:
[----:B0-----:R-:W2:Y:S04]  /*4560*/  LD.E R29, desc[UR4][R26.64+-0x1c] ;  /* 0xffffe4041a1d7980 */ /* 0x001ea8000c101900 */
[----:B------:R-:W3:Y:S04]  /*4570*/  LD.E R0, desc[UR4][R26.64+-0x20] ;  /* 0xffffe0041a007980 */ /* 0x000ee8000c101900 */
        /* <DEDUP_REMOVED lines=23> */
.L_x_212:
[----:B-1----:R-:W-:Y:S01]  /*46f0*/  FMUL.FTZ R39, R38, R29 ;  /* 0x0000001d26277220 */ /* 0x002fe20000410000 */
[----:B------:R-:W-:-:S03]  /*4700*/  FMUL.FTZ R28, R29, 0.5 ;  /* 0x3f0000001d1c7820 */ /* 0x000fc60000410000 */
[----:B------:R-:W-:-:S04]  /*4710*/  FFMA R0, -R39, R39, R38 ;  /* 0x0000002727007223 */ /* 0x000fc80000000126 */
[----:B------:R-:W-:-:S07]  /*4720*/  FFMA R39, R0, R28, R39 ;  /* 0x0000001c00277223 */ /* 0x000fce0000000027 */
.L_x_213:
[----:B------:R-:W-:Y:S05]  /*4730*/  BSYNC.RECONVERGENT B7 ;  /* 0x0000000000077941 */ /* 0x000fea0003800200 */
.L_x_211:
[----:B------:R-:W0:Y:S01]  /*4740*/  LDC.64 R28, c[0x0][0x380] ;  /* 0x0000e000ff1c7b82 */ /* 0x000e220000000a00 */
[----:B------:R-:W-:Y:S01]  /*4750*/  FMUL R39, R39, R33 ;  /* 0x0000002127277220 */ /* 0x000fe20000400000 */
[----:B-----5:R-:W-:-:S05]  /*4760*/  FMUL R37, R2, R37 ;  /* 0x0000002502257220 */ /* 0x020fca0000400000 */
[----:B------:R-:W0:Y:S02]  /*4770*/  F2I.TRUNC.NTZ R39, R39 ;  /* 0x0000002700277305 */ /* 0x000e24000020f100 */
[----:B0-----:R-:W-:-:S05]  /*4780*/  IMAD.WIDE R28, R39, 0x4, R28 ;  /* 0x00000004271c7825 */ /* 0x001fca00078e021c */
[----:B------:R0:W-:Y:S02]  /*4790*/  REDG.E.ADD.F32.FTZ.RN.STRONG.GPU desc[UR4][R28.64], R37 ;  /* 0x000000251c0079a6 */ /* 0x0001e4000c12f304 */
.L_x_210:
[----:B------:R-:W-:Y:S05]  /*47a0*/  BSYNC.RECONVERGENT B6 ;  /* 0x0000000000067941 */ /* 0x000fea0003800200 */
.L_x_209:
        /* <DEDUP_REMOVED lines=22> */
.L_x_217:
[----:B-1----:R-:W-:Y:S01]  /*4910*/  FMUL.FTZ R39, R38, R29 ;  /* 0x0000001d26277220 */ /* 0x002fe20000410000 */
[----:B------:R-:W-:-:S03]  /*4920*/  FMUL.FTZ R28, R29, 0.5 ;  /* 0x3f0000001d1c7820 */ /* 0x000fc60000410000 */
[----:B------:R-:W-:-:S04]  /*4930*/  FFMA R0, -R39, R39, R38 ;  /* 0x0000002727007223 */ /* 0x000fc80000000126 */
[----:B------:R-:W-:-:S07]  /*4940*/  FFMA R39, R0, R28, R39 ;  /* 0x0000001c00277223 */ /* 0x000fce0000000027 */
.L_x_218:
[----:B------:R-:W-:Y:S05]  /*4950*/  BSYNC.RECONVERGENT B7 ;  /* 0x0000000000077941 */ /* 0x000fea0003800200 */
.L_x_216:
[----:B------:R-:W0:Y:S01]  /*4960*/  LDC.64 R28, c[0x0][0x380] ;  /* 0x0000e000ff1c7b82 */ /* 0x000e220000000a00 */
[----:B------:R-:W-:Y:S01]  /*4970*/  FMUL R39, R39, R33 ;  /* 0x0000002127277220 */ /* 0x000fe20000400000 */
[----:B-----5:R-:W-:-:S05]  /*4980*/  FMUL R37, R2, R37 ;  /* 0x0000002502257220 */ /* 0x020fca0000400000 */
[----:B------:R-:W0:Y:S02]  /*4990*/  F2I.TRUNC.NTZ R39, R39 ;  /* 0x0000002700277305 */ /* 0x000e24000020f100 */
[----:B0-----:R-:W-:-:S05]  /*49a0*/  IMAD.WIDE R28, R39, 0x4, R28 ;  /* 0x00000004271c7825 */ /* 0x001fca00078e021c */
[----:B------:R0:W-:Y:S02]  /*49b0*/  REDG.E.ADD.F32.FTZ.RN.STRONG.GPU desc[UR4][R28.64], R37 ;  /* 0x000000251c0079a6 */ /* 0x0001e4000c12f304 */
.L_x_215:
[----:B------:R-:W-:Y:S05]  /*49c0*/  BSYNC.RECONVERGENT B6 ;  /* 0x0000000000067941 */ /* 0x000fea0003800200 */
.L_x_214:
        /* <DEDUP_REMOVED lines=22> */
.L_x_222:
[----:B-1----:R-:W-:Y:S01]  /*4b30*/  FMUL.FTZ R39, R38, R29 ;  /* 0x0000001d26277220 */ /* 0x002fe20000410000 */
[----:B------:R-:W-:-:S03]  /*4b40*/  FMUL.FTZ R28, R29, 0.5 ;  /* 0x3f0000001d1c7820 */ /* 0x000fc60000410000 */
[----:B------:R-:W-:-:S04]  /*4b50*/  FFMA R0, -R39, R39, R38 ;  /* 0x0000002727007223 */ /* 0x000fc80000000126 */
[----:B------:R-:W-:-:S07]  /*4b60*/  FFMA R39, R0, R28, R39 ;  /* 0x0000001c00277223 */ /* 0x000fce0000000027 */
.L_x_223:
[----:B------:R-:W-:Y:S05]  /*4b70*/  BSYNC.RECONVERGENT B7 ;  /* 0x0000000000077941 */ /* 0x000fea0003800200 */
.L_x_221:
[----:B------:R-:W0:Y:S01]  /*4b80*/  LDC.64 R28, c[0x0][0x380] ;  /* 0x0000e000ff1c7b82 */ /* 0x000e220000000a00 */
[----:B------:R-:W-:Y:S01]  /*4b90*/  FMUL R39, R39, R33 ;  /* 0x0000002127277220 */ /* 0x000fe20000400000 */
[----:B-----5:R-:W-:-:S05]  /*4ba0*/  FMUL R37, R2, R37 ;  /* 0x0000002502257220 */ /* 0x020fca0000400000 */
[----:B------:R-:W0:Y:S02]  /*4bb0*/  F2I.TRUNC.NTZ R39, R39 ;  /* 0x0000002700277305 */ /* 0x000e24000020f100 */
[----:B0-----:R-:W-:-:S05]  /*4bc0*/  IMAD.WIDE R28, R39, 0x4, R28 ;  /* 0x00000004271c7825 */ /* 0x001fca00078e021c */
[----:B------:R0:W-:Y:S02]  /*4bd0*/  REDG.E.ADD.F32.FTZ.RN.STRONG.GPU desc[UR4][R28.64], R37 ;  /* 0x000000251c0079a6 */ /* 0x0001e4000c12f304 */
.L_x_220:
[----:B------:R-:W-:Y:S05]  /*4be0*/  BSYNC.RECONVERGENT B6 ;  /* 0x0000000000067941 */ /* 0x000fea0003800200 */
.L_x_219:
        /* <DEDUP_REMOVED lines=22> */
.L_x_227:
[----:B-1----:R-:W-:Y:S01]  /*4d50*/  FMUL.FTZ R39, R38, R29 ;  /* 0x0000001d26277220 */ /* 0x002fe20000410000 */
[----:B------:R-:W-:-:S03]  /*4d60*/  FMUL.FTZ R28, R29, 0.5 ;  /* 0x3f0000001d1c7820 */ /* 0x000fc60000410000 */
[----:B------:R-:W-:-:S04]  /*4d70*/  FFMA R0, -R39, R39, R38 ;  /* 0x0000002727007223 */ /* 0x000fc80000000126 */
[----:B------:R-:W-:-:S07]  /*4d80*/  FFMA R39, R0, R28, R39 ;  /* 0x0000001c00277223 */ /* 0x000fce0000000027 */
.L_x_228:
[----:B------:R-:W-:Y:S05]  /*4d90*/  BSYNC.RECONVERGENT B7 ;  /* 0x0000000000077941 */ /* 0x000fea0003800200 */
.L_x_226:
[----:B------:R-:W0:Y:S01]  /*4da0*/  LDC.64 R28, c[0x0][0x380] ;  /* 0x0000e000ff1c7b82 */ /* 0x000e220000000a00 */
[----:B------:R-:W-:Y:S01]  /*4db0*/  FMUL R39, R39, R33 ;  /* 0x0000002127277220 */ /* 0x000fe20000400000 */
[----:B-----5:R-:W-:-:S05]  /*4dc0*/  FMUL R37, R2, R37 ;  /* 0x0000002502257220 */ /* 0x020fca0000400000 */
[----:B------:R-:W0:Y:S02]  /*4dd0*/  F2I.TRUNC.NTZ R39, R39 ;  /* 0x0000002700277305 */ /* 0x000e24000020f100 */
[----:B0-----:R-:W-:-:S05]  /*4de0*/  IMAD.WIDE R28, R39, 0x4, R28 ;  /* 0x00000004271c7825 */ /* 0x001fca00078e021c */
[----:B------:R0:W-:Y:S02]  /*4df0*/  REDG.E.ADD.F32.FTZ.RN.STRONG.GPU desc[UR4][R28.64], R37 ;  /* 0x000000251c0079a6 */ /* 0x0001e4000c12f304 */
.L_x_225:
[----:B------:R-:W-:Y:S05]  /*4e00*/  BSYNC.RECONVERGENT B6 ;  /* 0x0000000000067941 */ /* 0x000fea0003800200 */
.L_x_224:
[----:B------:R-:W-:-:S04]  /*4e10*/  IADD3 R26, P3, PT, R26, 0x40, RZ ;  /* 0x000000401a1a7810 */ /* 0x000fc80007f7e0ff */
[----:B------:R-:W-:Y:S01]  /*4e20*/  IADD3.X R27, PT, PT, RZ, R27, RZ, P3, !PT ;  /* 0x0000001bff1b7210 */ /* 0x000fe20001ffe4ff */
[----:B------:R-:W-:Y:S08]  /*4e30*/  @P2 BRA `(.L_x_229) ;  /* 0xfffffff400c82947 */ /* 0x000ff0000383ffff */
[----:B------:R-:W-:Y:S05]  /*4e40*/  BSYNC B0 ;  /* 0x0000000000007941 */ /* 0x000fea0003800000 */
.L_x_208:
[----:B------:R-:W-:-:S07]  /*4e50*/  LOP3.LUT R43, R8, 0x7ffffffc, RZ, 0xc0, !PT ;  /* 0x7ffffffc082b7812 */ /* 0x000fce00078ec0ff */
.L_x_207:
[----:B------:R-:W-:Y:S05]  /*4e60*/  BSYNC B1 ;  /* 0x0000000000017941 */ /* 0x000fea0003800000 */
.L_x_206:
[----:B------:R-:W-:-:S13]  /*4e70*/  LOP3.LUT P2, R0, R8, 0x3, RZ, 0xc0, !PT ;  /* 0x0000000308007812 */ /* 0x000fda000784c0ff */
[----:B------:R-:W-:Y:S05]  /*4e80*/  @!P2 BRA `(.L_x_205) ;  /* 0x0000000400b8a947 */ /* 0x000fea0003800000 */
[----:B------:R-:W-:Y:S01]  /*4e90*/  ISETP.NE.AND P2, PT, R0, 0x1, PT ;  /* 0x000000010000780c */ /* 0x000fe20003f45270 */
[----:B------:R-:W-:-:S12]  /*4ea0*/  BSSY.RECONVERGENT B0, `(.L_x_230) ;  /* 0x0000048000007945 */ /* 0x000fd80003800200 */
[----:B------:R-:W-:Y:S05]  /*4eb0*/  @!P2 BRA `(.L_x_231) ;  /* 0x000000040018a947 */ /* 0x000fea0003800000 */
[----:B------:R-:W-:-:S05]  /*4ec0*/  IMAD.WIDE.U32 R26, R43, 0x10, R24 ;  /* 0x000000102b1a7825 */ /* 0x000fca00078e0018 */
[----:B0-----:R-:W2:Y:S04]  /*4ed0*/  LD.E R29, desc[UR4][R26.64+0x4] ;  /* 0x000004041a1d7980 */ /* 0x001ea8000c101900 */
        /* <DEDUP_REMOVED lines=21> */
.L_x_235:
[----:B-1----:R-:W-:Y:S01]  /*5030*/  FMUL.FTZ R39, R36, R29 ;  /* 0x0000001d24277220 */ /* 0x002fe20000410000 */
[----:B------:R-:W-:-:S03]  /*5040*/  FMUL.FTZ R28, R29, 0.5 ;  /* 0x3f0000001d1c7820 */ /* 0x000fc60000410000 */
[----:B------:R-:W-:-:S04]  /*5050*/  FFMA R0, -R39, R39, R36 ;  /* 0x0000002727007223 */ /* 0x000fc80000000124 */
[----:B------:R-:W-:-:S07]  /*5060*/  FFMA R39, R0, R28, R39 ;  /* 0x0000001c00277223 */ /* 0x000fce0000000027 */
.L_x_236:
[----:B------:R-:W-:Y:S05]  /*5070*/  BSYNC.RECONVERGENT B6 ;  /* 0x0000000000067941 */ /* 0x000fea0003800200 */
.L_x_234:
[----:B------:R-:W0:Y:S01]  /*5080*/  LDC.64 R28, c[0x0][0x380] ;  /* 0x0000e000ff1c7b82 */ /* 0x000e220000000a00 */
[----:B------:R-:W-:Y:S01]  /*5090*/  FMUL R39, R39, R33 ;  /* 0x0000002127277220 */ /* 0x000fe20000400000 */
[----:B-----5:R-:W-:-:S05]  /*50a0*/  FMUL R37, R2, R37 ;  /* 0x0000002502257220 */ /* 0x020fca0000400000 */
[----:B------:R-:W0:Y:S02]  /*50b0*/  F2I.TRUNC.NTZ R39, R39 ;  /* 0x0000002700277305 */ /* 0x000e24000020f100 */
[----:B0-----:R-:W-:-:S05]  /*50c0*/  IMAD.WIDE R28, R39, 0x4, R28 ;  /* 0x00000004271c7825 */ /* 0x001fca00078e021c */
[----:B------:R0:W-:Y:S02]  /*50d0*/  REDG.E.ADD.F32.FTZ.RN.STRONG.GPU desc[UR4][R28.64], R37 ;  /* 0x000000251c0079a6 */ /* 0x0001e4000c12f304 */
.L_x_233:
[----:B------:R-:W-:Y:S05]  /*50e0*/  BSYNC.RECONVERGENT B1 ;  /* 0x0000000000017941 */ /* 0x000fea0003800200 */
.L_x_232:
        /* <DEDUP_REMOVED lines=22> */
.L_x_240:
[----:B-1----:R-:W-:Y:S01]  /*5250*/  FMUL.FTZ R39, R28, R29 ;  /* 0x0000001d1c277220 */ /* 0x002fe20000410000 */
[----:B------:R-:W-:-:S03]  /*5260*/  FMUL.FTZ R26, R29, 0.5 ;  /* 0x3f0000001d1a7820 */ /* 0x000fc60000410000 */
[----:B------:R-:W-:-:S04]  /*5270*/  FFMA R0, -R39, R39, R28 ;  /* 0x0000002727007223 */ /* 0x000fc8000000011c */
[----:B------:R-:W-:-:S07]  /*5280*/  FFMA R39, R0, R26, R39 ;  /* 0x0000001a00277223 */ /* 0x000fce0000000027 */
.L_x_241:
[----:B------:R-:W-:Y:S05]  /*5290*/  BSYNC.RECONVERGENT B6 ;  /* 0x0000000000067941 */ /* 0x000fea0003800200 */
.L_x_239:
[----:B------:R-:W0:Y:S01]  /*52a0*/  LDC.64 R28, c[0x0][0x380] ;  /* 0x0000e000ff1c7b82 */ /* 0x000e220000000a00 */
[----:B------:R-:W-:Y:S01]  /*52b0*/  FMUL R39, R39, R33 ;  /* 0x0000002127277220 */ /* 0x000fe20000400000 */
[----:B-----5:R-:W-:-:S05]  /*52c0*/  FMUL R27, R2, R27 ;  /* 0x0000001b021b7220 */ /* 0x020fca0000400000 */
[----:B------:R-:W0:Y:S02]  /*52d0*/  F2I.TRUNC.NTZ R39, R39 ;  /* 0x0000002700277305 */ /* 0x000e24000020f100 */
[----:B0-----:R-:W-:-:S05]  /*52e0*/  IMAD.WIDE R28, R39, 0x4, R28 ;  /* 0x00000004271c7825 */ /* 0x001fca00078e021c */
[----:B------:R0:W-:Y:S02]  /*52f0*/  REDG.E.ADD.F32.FTZ.RN.STRONG.GPU desc[UR4][R28.64], R27 ;  /* 0x0000001b1c0079a6 */ /* 0x0001e4000c12f304 */
.L_x_238:
[----:B------:R-:W-:Y:S05]  /*5300*/  BSYNC.RECONVERGENT B1 ;  /* 0x0000000000017941 */ /* 0x000fea0003800200 */
.L_x_237:
[----:B------:R-:W-:-:S07]  /*5310*/  IADD3 R43, PT, PT, R43, 0x2, RZ ;  /* 0x000000022b2b7810 */ /* 0x000fce0007ffe0ff */
.L_x_231:
[----:B------:R-:W-:Y:S05]  /*5320*/  BSYNC.RECONVERGENT B0 ;  /* 0x0000000000007941 */ /* 0x000fea0003800200 */
.L_x_230:
        /* <DEDUP_REMOVED lines=25> */
.L_x_243:
[----:B-1----:R-:W-:Y:S01]  /*54c0*/  FMUL.FTZ R39, R28, R3 ;  /* 0x000000031c277220 */ /* 0x002fe20000410000 */
[----:B------:R-:W-:-:S03]  /*54d0*/  FMUL.FTZ R3, R3, 0.5 ;  /* 0x3f00000003037820 */ /* 0x000fc60000410000 */
[----:B------:R-:W-:-:S04]  /*54e0*/  FFMA R0, -R39, R39, R28 ;  /* 0x0000002727007223 */ /* 0x000fc8000000011c */
[----:B------:R-:W-:-:S07]  /*54f0*/  FFMA R39, R0, R3, R39 ;  /* 0x0000000300277223 */ /* 0x000fce0000000027 */
.L_x_244:
[----:B------:R-:W-:Y:S05]  /*5500*/  BSYNC.RECONVERGENT B0 ;  /* 0x0000000000007941 */ /* 0x000fea0003800200 */
.L_x_242:
[----:B------:R-:W0:Y:S01]  /*5510*/  LDC.64 R4, c[0x0][0x380] ;  /* 0x0000e000ff047b82 */ /* 0x000e220000000a00 */
[----:B------:R-:W-:Y:S01]  /*5520*/  FMUL R39, R39, R33 ;  /* 0x0000002127277220 */ /* 0x000fe20000400000 */
[----:B-----5:R-:W-:-:S05]  /*5530*/  FMUL R27, R2, R27 ;  /* 0x0000001b021b7220 */ /* 0x020fca0000400000 */
[----:B------:R-:W0:Y:S02]  /*5540*/  F2I.TRUNC.NTZ R39, R39 ;  /* 0x0000002700277305 */ /* 0x000e24000020f100 */
[----:B0-----:R-:W-:-:S05]  /*5550*/  IMAD.WIDE R4, R39, 0x4, R4 ;  /* 0x0000000427047825 */ /* 0x001fca00078e0204 */
[----:B------:R1:W-:Y:S02]  /*5560*/  REDG.E.ADD.F32.FTZ.RN.STRONG.GPU desc[UR4][R4.64], R27 ;  /* 0x0000001b040079a6 */ /* 0x0003e4000c12f304 */
.L_x_205:
[----:B------:R-:W-:Y:S05]  /*5570*/  BSYNC B2 ;  /* 0x0000000000027941 */ /* 0x000fea0003800000 */
.L_x_204:
[----:B------:R-:W-:Y:S05]  /*5580*/  @P1 BRA `(.L_x_245) ;  /* 0xffffffec00a01947 */ /* 0x000fea000383ffff */
.L_x_203:
[----:B------:R-:W-:Y:S05]  /*5590*/  BSYNC B3 ;  /* 0x0000000000037941 */ /* 0x000fea0003800000 */
.L_x_202:
[----:B------:R-:W-:Y:S05]  /*55a0*/  @P0 BRA `(.L_x_246) ;  /* 0xffffffec002c0947 */ /* 0x000fea000383ffff */
[----:B------:R-:W-:Y:S05]  /*55b0*/  BSYNC B4 ;  /* 0x0000000000047941 */ /* 0x000fea0003800000 */
.L_x_201:
[----:B------:R-:W-:Y:S05]  /*55c0*/  @P4 BRA `(.L_x_247) ;  /* 0xffffffe800f44947 */ /* 0x000fea000383ffff */
[----:B------:R-:W-:Y:S05]  /*55d0*/  BSYNC B5 ;  /* 0x0000000000057941 */ /* 0x000fea0003800000 */
.L_x_200:
[----:B------:R-:W-:Y:S05]  /*55e0*/  @P5 BRA `(.L_x_248) ;  /* 0xffffffe800bc5947 */ /* 0x000fea000383ffff */
[----:B------:R-:W-:Y:S05]  /*55f0*/  EXIT ;  /* 0x000000000000794d */ /* 0x000fea0003800000 */
        .weak           $__internal_2_$__cuda_sm20_sqrt_rn_f32_slowpath
        .type           $__internal_2_$__cuda_sm20_sqrt_rn_f32_slowpath,@function
        .size           $__internal_2_$__cuda_sm20_sqrt_rn_f32_slowpath,($__internal_3_$__cuda_sm3x_div_rn_noftz_f32_slowpath - $__internal_2_$__cuda_sm20_sqrt_rn_f32_slowpath)
$__internal_2_$__cuda_sm20_sqrt_rn_f32_slowpath:
        /* <DEDUP_REMOVED lines=15> */
[----:B------:R-:W-:Y:S01]  /*56f0*/  @P3 FFMA R45, R38, R39, R29 ;  /* 0x00000027262d3223 */ /* 0x000fe2000000001d */
[----:B------:R-:W-:-:S03]  /*5700*/  @!P3 MOV R39, R0 ;  /* 0x000000000027b202 */ /* 0x000fc60000000f00 */
[----:B------:R-:W-:-:S04]  /*5710*/  @P3 FFMA R41, R45, R41, R38 ;  /* 0x000000292d293223 */ /* 0x000fc80000000026 */
[----:B------:R-:W-:-:S07]  /*5720*/  @P3 FMUL.FTZ R39, R41, 2.3283064365386962891e-10 ;  /* 0x2f80000029273820 */ /* 0x000fce0000410000 */
.L_x_249:
[----:B------:R-:W-:-:S04]  /*5730*/  HFMA2 R29, -RZ, RZ, 0, 0 ;  /* 0x00000000ff1d7431 */ /* 0x000fc800000001ff */
[----:B------:R-:W-:Y:S05]  /*5740*/  RET.REL.NODEC R28 `(_Z12make_histoXXPfPPP4Nodeiiffi) ;  /* 0xffffffa81c2c7950 */ /* 0x000fea0003c3ffff */
        .weak           $__internal_3_$__cuda_sm3x_div_rn_noftz_f32_slowpath
        .type           $__internal_3_$__cuda_sm3x_div_rn_noftz_f32_slowpath,@function
        .size           $__internal_3_$__cuda_sm3x_div_rn_noftz_f32_slowpath,(.L_x_262 - $__internal_3_$__cuda_sm3x_div_rn_noftz_f32_slowpath)
$__internal_3_$__cuda_sm3x_div_rn_noftz_f32_slowpath:
[----:B------:R-:W0:Y:S01]  /*5750*/  LDC R3, c[0x0][0x398] ;  /* 0x0000e600ff037b82 */ /* 0x000e220000000800 */
[----:B------:R-:W-:Y:S02]  /*5760*/  SHF.R.U32.HI R6, RZ, 0x17, R0 ;  /* 0x00000017ff067819 */ /* 0x000fe40000011600 */
[----:B------:R-:W-:Y:S02]  /*5770*/  MOV R8, R0 ;  /* 0x0000000000087202 */ /* 0x000fe40000000f00 */
        /* <DEDUP_REMOVED lines=31> */
[----:B------:R-:W-:-:S03]  /*5970*/  @!P1 FFMA R9, R3, 1.84467440737095516160e+19, RZ ;  /* 0x5f80000003099823 */ /* 0x000fc600000000ff */
[----:B------:R-:W-:-:S07]  /*5980*/  @!P1 IADD3 R10, PT, PT, R10, 0x40, RZ ;  /* 0x000000400a0a9810 */ /* 0x000fce0007ffe0ff */
.L_x_250:
        /* <DEDUP_REMOVED lines=16> */
[----:B------:R-:W-:-:S04]  /*5a90*/  LOP3.LUT R0, R0, 0xff, RZ, 0xc0, !PT ;  /* 0x000000ff00007812 */ /* 0x000fc800078ec0ff */
[----:B------:R-:W-:-:S04]  /*5aa0*/  IADD3 R10, PT, PT, R0, R7, RZ ;  /* 0x00000007000a7210 */ /* 0x000fc80007ffe0ff */
        /* <DEDUP_REMOVED lines=28> */
[----:B------:R-:W-:-:S04]  /*5c70*/  LOP3.LUT R0, R0, R7, RZ, 0xc0, !PT ;  /* 0x0000000700007212 */ /* 0x000fc800078ec0ff */
[----:B------:R-:W-:-:S04]  /*5c80*/  IADD3 R0, PT, PT, R9, R0, RZ ;  /* 0x0000000009007210 */ /* 0x000fc80007ffe0ff */
[----:B------:R-:W-:Y:S01]  /*5c90*/  LOP3.LUT R3, R0, R3, RZ, 0xfc, !PT ;  /* 0x0000000300037212 */ /* 0x000fe200078efcff */
[----:B------:R-:W-:Y:S06]  /*5ca0*/  BRA `(.L_x_257) ;  /* 0x0000000000347947 */ /* 0x000fec0003800000 */
.L_x_256:
[----:B------:R-:W-:-:S04]  /*5cb0*/  LOP3.LUT R3, R3, 0x80000000, RZ, 0xc0, !PT ;  /* 0x8000000003037812 */ /* 0x000fc800078ec0ff */
[----:B------:R-:W-:Y:S01]  /*5cc0*/  LOP3.LUT R3, R3, 0x7f800000, RZ, 0xfc, !PT ;  /* 0x7f80000003037812 */ /* 0x000fe200078efcff */
[----:B------:R-:W-:Y:S06]  /*5cd0*/  BRA `(.L_x_257) ;  /* 0x0000000000287947 */ /* 0x000fec0003800000 */
.L_x_255:
[----:B------:R-:W-:Y:S01]  /*5ce0*/  LEA R3, R7, R3, 0x17 ;  /* 0x0000000307037211 */ /* 0x000fe200078eb8ff */
[----:B------:R-:W-:Y:S06]  /*5cf0*/  BRA `(.L_x_257) ;  /* 0x0000000000207947 */ /* 0x000fec0003800000 */
.L_x_254:
[----:B------:R-:W-:-:S04]  /*5d00*/  LOP3.LUT R3, R9, 0x80000000, R8, 0x48, !PT ;  /* 0x8000000009037812 */ /* 0x000fc800078e4808 */
[----:B------:R-:W-:Y:S01]  /*5d10*/  LOP3.LUT R3, R3, 0x7f800000, RZ, 0xfc, !PT ;  /* 0x7f80000003037812 */ /* 0x000fe200078efcff */
[----:B------:R-:W-:Y:S06]  /*5d20*/  BRA `(.L_x_257) ;  /* 0x0000000000147947 */ /* 0x000fec0003800000 */
.L_x_253:
[----:B------:R-:W-:Y:S01]  /*5d30*/  LOP3.LUT R3, R9, 0x80000000, R8, 0x48, !PT ;  /* 0x8000000009037812 */ /* 0x000fe200078e4808 */
[----:B------:R-:W-:Y:S06]  /*5d40*/  BRA `(.L_x_257) ;  /* 0x00000000000c7947 */ /* 0x000fec0003800000 */
.L_x_252:
[----:B------:R-:W0:Y:S01]  /*5d50*/  MUFU.RSQ R3, -QNAN ;  /* 0xffc0000000037908 */ /* 0x000e220000001400 */
[----:B------:R-:W-:Y:S05]  /*5d60*/  BRA `(.L_x_257) ;  /* 0x0000000000047947 */ /* 0x000fea0003800000 */
.L_x_251:
[----:B------:R-:W-:-:S07]  /*5d70*/  FADD.FTZ R3, R0, R3 ;  /* 0x0000000300037221 */ /* 0x000fce0000010000 */
.L_x_257:
[----:B0-----:R-:W-:Y:S01]  /*5d80*/  MOV R33, R3 ;  /* 0x0000000300217202 */ /* 0x001fe20000000f00 */
[----:B------:R-:W-:-:S04]  /*5d90*/  HFMA2 R3, -RZ, RZ, 0, 0 ;  /* 0x00000000ff037431 */ /* 0x000fc800000001ff */
[----:B------:R-:W-:Y:S05]  /*5da0*/  RET.REL.NODEC R2 `(_Z12make_histoXXPfPPP4Nodeiiffi) ;  /* 0xffffffa002947950 */ /* 0x000fea0003c3ffff */
.L_x_258:
        /* <DEDUP_REMOVED lines=13> */
.L_x_262:


//--------------------- .nv.shared.reserved.0     --------------------------
	.section	.nv.shared.reserved.0,"aw",@nobits
	.weak		__nv_reservedSMEM_offset_0_alias
	.size		__nv_reservedSMEM_offset_0_alias, 0, 64
	.other		__nv_reservedSMEM_offset_0_alias,@"STO_CUDA_RESERVED_SHARED STV_DEFAULT"
__nv_reservedSMEM_offset_0_alias:
	.zero		0
	.zero		64


//--------------------- .nv.constant0._Z12make_histoXYPfPPP4NodeS3_iiffi --------------------------
	.section	.nv.constant0._Z12make_histoXYPfPPP4NodeS3_iiffi,"a",@progbits
	.sectionflags	@""
	.align	4
.nv.constant0._Z12make_histoXYPfPPP4NodeS3_iiffi:
	.zero		940


//--------------------- .nv.constant0._Z12make_histoXXPfPPP4Nodeiiffi --------------------------
	.section	.nv.constant0._Z12make_histoXXPfPPP4Nodeiiffi,"a",@progbits
	.sectionflags	@""
	.align	4
.nv.constant0._Z12make_histoXXPfPPP4Nodeiiffi:
	.zero		932


//--------------------- SYMBOLS --------------------------

	.type		.nv.reservedSmem.offset0,@object
	.size		.nv.reservedSmem.offset0,0x4
